	.target	sm_100a

	.elftype	@"ET_EXEC"


//--------------------- .note.nv.tkinfo           --------------------------
	.section	.note.nv.tkinfo,"",@"SHT_NOTE"
	.sectionflags	@"SHF_NOTE_NV_TKINFO"
	.tkinfo
        /*0018*/ 	.word	0x00000002
        /*0030*/ 	.string	""
        /*0030*/ 	.string	"ptxas"
        /*0030*/ 	.string	"Cuda compilation tools, release 13.0, V13.0.88"
        /*0030*/ 	.string	"Build cuda_13.0.r13.0/compiler.36424714_0"
        /*0030*/ 	.string	"-arch sm_100a -m 64 "



//--------------------- .note.nv.cuinfo           --------------------------
	.section	.note.nv.cuinfo,"",@"SHT_NOTE"
	.sectionflags	@"SHF_NOTE_NV_CUINFO"
        /*0018*/ 	.short	0x0002
        /*001a*/ 	.short	0x0064
        /*001c*/ 	.short	0x0082
	.zero		2


//--------------------- .nv.info                  --------------------------
	.section	.nv.info,"",@"SHT_CUDA_INFO"
	.align	4


	//----- nvinfo : EIATTR_REGCOUNT
	.align		4
        /*0000*/ 	.byte	0x04, 0x2f
        /*0002*/ 	.short	(.L_20 - .L_19)
	.align		4
.L_19:
        /*0004*/ 	.word	index@(_ZN7cutlass13device_kernelINS_4gemm6kernel13GemmUniversalIN4cute5tupleIJiiiiEEENS1_10collective13CollectiveMmaINS1_35MainloopSm100TmaUmmaWarpSpecializedILi4ELi2ELi2ENS5_IJNS4_1CILi1EEESB_SB_EEEEENS5_IJNSA_ILi128EEENSA_ILi256EEENSA_ILi64EEEEEENS_12float_e4m3_tENS5_IJlSB_lEEESI_SJ_NS4_8TiledMMAINS4_8MMA_AtomIJNS4_10MMA_TraitsINS4_19SM100_MMA_F8F6F4_SSEJSI_SI_fSE_SF_NS4_17integral_constantINS4_4UMMA5MajorELSQ_0EEESR_NSO_INSP_7ScaleInELSS_0EEEST_EEEEEENS4_6LayoutISC_NS5_IJNSA_ILi0EEESX_SX_EEEEENS5_IJNS4_10UnderscoreES10_S10_EEEEENS4_13SM90_TMA_LOADENS4_14ComposedLayoutINS4_7SwizzleILi2ELi4ELi3EEENS4_18smem_ptr_flag_bitsILi8EEENSW_INS5_IJNSA_ILi8EEESG_EEENS5_IJSG_SB_EEEEEEEvNS4_8identityES13_S1D_vS1E_EENS_8epilogue10collective18CollectiveEpilogueINS1G_23Sm100TmaWarpSpecializedILi4ELi2ELi64ELb0ELb0EEEJSH_NS5_IJNSW_ISE_SB_EENSW_ISG_SB_EEEEESI_SJ_SI_SJ_NS1G_6fusion15FusionCallbacksIS1K_NS1O_17LinearCombinationISI_fSI_fLNS_15FloatRoundStyleE2EEESH_S1N_JEEENS4_5SM1004TMEM4LOAD26SM100_TMEM_LOAD_32dp32b64xES13_S1D_NS4_39AutoVectorizingCopyWithAssumedAlignmentILi128EEENS4_14SM90_TMA_STOREES1D_S1Z_S1Z_EEEvvEEEEvNT_6ParamsE)
        /*0008*/ 	.word	0x000000e0


	//----- nvinfo : EIATTR_FRAME_SIZE
	.align		4
.L_20:
        /*000c*/ 	.byte	0x04, 0x11
        /*000e*/ 	.short	(.L_22 - .L_21)
	.align		4
.L_21:
        /*0010*/ 	.word	index@($__internal_2_$__cuda_sm10x_tcgen05_guardrail_trap_unallocated_columns_being_dealloced)
        /*0014*/ 	.word	0x00000000


	//----- nvinfo : EIATTR_FRAME_SIZE
	.align		4
.L_22:
        /*0018*/ 	.byte	0x04, 0x11
        /*001a*/ 	.short	(.L_24 - .L_23)
	.align		4
.L_23:
        /*001c*/ 	.word	index@($__internal_1_$__cuda_sm10x_tcgen05_guardrail_trap_phase_invalid_during_alloc)
        /*0020*/ 	.word	0x00000000


	//----- nvinfo : EIATTR_FRAME_SIZE
	.align		4
.L_24:
        /*0024*/ 	.byte	0x04, 0x11
        /*0026*/ 	.short	(.L_26 - .L_25)
	.align		4
.L_25:
        /*0028*/ 	.word	index@($__internal_0_$__cuda_sm10x_tcgen05_guardrail_trap_col_being_dealloced_not_returned_by_alloc)
        /*002c*/ 	.word	0x00000000


	//----- nvinfo : EIATTR_FRAME_SIZE
	.align		4
.L_26:
        /*0030*/ 	.byte	0x04, 0x11
        /*0032*/ 	.short	(.L_28 - .L_27)
	.align		4
.L_27:
        /*0034*/ 	.word	index@(_ZN7cutlass13device_kernelINS_4gemm6kernel13GemmUniversalIN4cute5tupleIJiiiiEEENS1_10collective13CollectiveMmaINS1_35MainloopSm100TmaUmmaWarpSpecializedILi4ELi2ELi2ENS5_IJNS4_1CILi1EEESB_SB_EEEEENS5_IJNSA_ILi128EEENSA_ILi256EEENSA_ILi64EEEEEENS_12float_e4m3_tENS5_IJlSB_lEEESI_SJ_NS4_8TiledMMAINS4_8MMA_AtomIJNS4_10MMA_TraitsINS4_19SM100_MMA_F8F6F4_SSEJSI_SI_fSE_SF_NS4_17integral_constantINS4_4UMMA5MajorELSQ_0EEESR_NSO_INSP_7ScaleInELSS_0EEEST_EEEEEENS4_6LayoutISC_NS5_IJNSA_ILi0EEESX_SX_EEEEENS5_IJNS4_10UnderscoreES10_S10_EEEEENS4_13SM90_TMA_LOADENS4_14ComposedLayoutINS4_7SwizzleILi2ELi4ELi3EEENS4_18smem_ptr_flag_bitsILi8EEENSW_INS5_IJNSA_ILi8EEESG_EEENS5_IJSG_SB_EEEEEEEvNS4_8identityES13_S1D_vS1E_EENS_8epilogue10collective18CollectiveEpilogueINS1G_23Sm100TmaWarpSpecializedILi4ELi2ELi64ELb0ELb0EEEJSH_NS5_IJNSW_ISE_SB_EENSW_ISG_SB_EEEEESI_SJ_SI_SJ_NS1G_6fusion15FusionCallbacksIS1K_NS1O_17LinearCombinationISI_fSI_fLNS_15FloatRoundStyleE2EEESH_S1N_JEEENS4_5SM1004TMEM4LOAD26SM100_TMEM_LOAD_32dp32b64xES13_S1D_NS4_39AutoVectorizingCopyWithAssumedAlignmentILi128EEENS4_14SM90_TMA_STOREES1D_S1Z_S1Z_EEEvvEEEEvNT_6ParamsE)
        /*0038*/ 	.word	0x00000000


	//----- nvinfo : EIATTR_MIN_STACK_SIZE
	.align		4
.L_28:
        /*003c*/ 	.byte	0x04, 0x12
        /*003e*/ 	.short	(.L_30 - .L_29)
	.align		4
.L_29:
        /*0040*/ 	.word	index@(_ZN7cutlass13device_kernelINS_4gemm6kernel13GemmUniversalIN4cute5tupleIJiiiiEEENS1_10collective13CollectiveMmaINS1_35MainloopSm100TmaUmmaWarpSpecializedILi4ELi2ELi2ENS5_IJNS4_1CILi1EEESB_SB_EEEEENS5_IJNSA_ILi128EEENSA_ILi256EEENSA_ILi64EEEEEENS_12float_e4m3_tENS5_IJlSB_lEEESI_SJ_NS4_8TiledMMAINS4_8MMA_AtomIJNS4_10MMA_TraitsINS4_19SM100_MMA_F8F6F4_SSEJSI_SI_fSE_SF_NS4_17integral_constantINS4_4UMMA5MajorELSQ_0EEESR_NSO_INSP_7ScaleInELSS_0EEEST_EEEEEENS4_6LayoutISC_NS5_IJNSA_ILi0EEESX_SX_EEEEENS5_IJNS4_10UnderscoreES10_S10_EEEEENS4_13SM90_TMA_LOADENS4_14ComposedLayoutINS4_7SwizzleILi2ELi4ELi3EEENS4_18smem_ptr_flag_bitsILi8EEENSW_INS5_IJNSA_ILi8EEESG_EEENS5_IJSG_SB_EEEEEEEvNS4_8identityES13_S1D_vS1E_EENS_8epilogue10collective18CollectiveEpilogueINS1G_23Sm100TmaWarpSpecializedILi4ELi2ELi64ELb0ELb0EEEJSH_NS5_IJNSW_ISE_SB_EENSW_ISG_SB_EEEEESI_SJ_SI_SJ_NS1G_6fusion15FusionCallbacksIS1K_NS1O_17LinearCombinationISI_fSI_fLNS_15FloatRoundStyleE2EEESH_S1N_JEEENS4_5SM1004TMEM4LOAD26SM100_TMEM_LOAD_32dp32b64xES13_S1D_NS4_39AutoVectorizingCopyWithAssumedAlignmentILi128EEENS4_14SM90_TMA_STOREES1D_S1Z_S1Z_EEEvvEEEEvNT_6ParamsE)
        /*0044*/ 	.word	0x00000000
.L_30:


//--------------------- .nv.compat                --------------------------
	.section	.nv.compat,"",@"SHT_CUDA_COMPAT_INFO"
	.align	4
        /*0000*/ 	.byte	0x02, 0x09, 0x01, 0x00, 0x02, 0x02, 0x02, 0x00, 0x02, 0x05, 0x05, 0x00, 0x03, 0x07, 0x01, 0x01
        /*0010*/ 	.byte	0x02, 0x03, 0x01, 0x00, 0x02, 0x06, 0x01, 0x00, 0x04, 0x0b, 0x08, 0x00, 0x09, 0x00, 0x00, 0x00
        /*0020*/ 	.byte	0x00, 0x00, 0x00, 0x00


//--------------------- .nv.info._ZN7cutlass13device_kernelINS_4gemm6kernel13GemmUniversalIN4cute5tupleIJiiiiEEENS1_10collective13CollectiveMmaINS1_35MainloopSm100TmaUmmaWarpSpecializedILi4ELi2ELi2ENS5_IJNS4_1CILi1EEESB_SB_EEEEENS5_IJNSA_ILi128EEENSA_ILi256EEENSA_ILi64EEEEEENS_12float_e4m3_tENS5_IJlSB_lEEESI_SJ_NS4_8TiledMMAINS4_8MMA_AtomIJNS4_10MMA_TraitsINS4_19SM100_MMA_F8F6F4_SSEJSI_SI_fSE_SF_NS4_17integral_constantINS4_4UMMA5MajorELSQ_0EEESR_NSO_INSP_7ScaleInELSS_0EEEST_EEEEEENS4_6LayoutISC_NS5_IJNSA_ILi0EEESX_SX_EEEEENS5_IJNS4_10UnderscoreES10_S10_EEEEENS4_13SM90_TMA_LOADENS4_14ComposedLayoutINS4_7SwizzleILi2ELi4ELi3EEENS4_18smem_ptr_flag_bitsILi8EEENSW_INS5_IJNSA_ILi8EEESG_EEENS5_IJSG_SB_EEEEEEEvNS4_8identityES13_S1D_vS1E_EENS_8epilogue10collective18CollectiveEpilogueINS1G_23Sm100TmaWarpSpecializedILi4ELi2ELi64ELb0ELb0EEEJSH_NS5_IJNSW_ISE_SB_EENSW_ISG_SB_EEEEESI_SJ_SI_SJ_NS1G_6fusion15FusionCallbacksIS1K_NS1O_17LinearCombinationISI_fSI_fLNS_15FloatRoundStyleE2EEESH_S1N_JEEENS4_5SM1004TMEM4LOAD26SM100_TMEM_LOAD_32dp32b64xES13_S1D_NS4_39AutoVectorizingCopyWithAssumedAlignmentILi128EEENS4_14SM90_TMA_STOREES1D_S1Z_S1Z_EEEvvEEEEvNT_6ParamsE --------------------------
	.section	.nv.info._ZN7cutlass13device_kernelINS_4gemm6kernel13GemmUniversalIN4cute5tupleIJiiiiEEENS1_10collective13CollectiveMmaINS1_35MainloopSm100TmaUmmaWarpSpecializedILi4ELi2ELi2ENS5_IJNS4_1CILi1EEESB_SB_EEEEENS5_IJNSA_ILi128EEENSA_ILi256EEENSA_ILi64EEEEEENS_12float_e4m3_tENS5_IJlSB_lEEESI_SJ_NS4_8TiledMMAINS4_8MMA_AtomIJNS4_10MMA_TraitsINS4_19SM100_MMA_F8F6F4_SSEJSI_SI_fSE_SF_NS4_17integral_constantINS4_4UMMA5MajorELSQ_0EEESR_NSO_INSP_7ScaleInELSS_0EEEST_EEEEEENS4_6LayoutISC_NS5_IJNSA_ILi0EEESX_SX_EEEEENS5_IJNS4_10UnderscoreES10_S10_EEEEENS4_13SM90_TMA_LOADENS4_14ComposedLayoutINS4_7SwizzleILi2ELi4ELi3EEENS4_18smem_ptr_flag_bitsILi8EEENSW_INS5_IJNSA_ILi8EEESG_EEENS5_IJSG_SB_EEEEEEEvNS4_8identityES13_S1D_vS1E_EENS_8epilogue10collective18CollectiveEpilogueINS1G_23Sm100TmaWarpSpecializedILi4ELi2ELi64ELb0ELb0EEEJSH_NS5_IJNSW_ISE_SB_EENSW_ISG_SB_EEEEESI_SJ_SI_SJ_NS1G_6fusion15FusionCallbacksIS1K_NS1O_17LinearCombinationISI_fSI_fLNS_15FloatRoundStyleE2EEESH_S1N_JEEENS4_5SM1004TMEM4LOAD26SM100_TMEM_LOAD_32dp32b64xES13_S1D_NS4_39AutoVectorizingCopyWithAssumedAlignmentILi128EEENS4_14SM90_TMA_STOREES1D_S1Z_S1Z_EEEvvEEEEvNT_6ParamsE,"",@"SHT_CUDA_INFO"
	.sectionflags	@""
	.align	4


	//----- nvinfo : EIATTR_CUDA_API_VERSION
	.align		4
        /*0000*/ 	.byte	0x04, 0x37
        /*0002*/ 	.short	(.L_32 - .L_31)
.L_31:
        /*0004*/ 	.word	0x00000082


	//----- nvinfo : EIATTR_KPARAM_INFO
	.align		4
.L_32:
        /*0008*/ 	.byte	0x04, 0x17
        /*000a*/ 	.short	(.L_34 - .L_33)
.L_33:
        /*000c*/ 	.word	0x00000000
        /*0010*/ 	.short	0x0000
        /*0012*/ 	.short	0x0000
        /*0014*/ 	.byte	0x00, 0xf0, 0x01, 0x20


	//----- nvinfo : EIATTR_AT_ENTRY_FRAGMENTS
	.align		4
.L_34:
        /*0018*/ 	.byte	0x04, 0x4f
        /*001a*/ 	.short	(.L_36 - .L_35)


	//   ....[0]....
.L_35:
        /*001c*/ 	.word	0x00000006


	//----- nvinfo : EIATTR_RESERVED_SMEM_USED
	.align		4
.L_36:
        /*0020*/ 	.byte	0x01, 0x41
	.zero		2


	//----- nvinfo : EIATTR_SPARSE_MMA_MASK
	.align		4
        /*0024*/ 	.byte	0x03, 0x50
        /*0026*/ 	.short	0x0000


	//----- nvinfo : EIATTR_TCGEN05_1CTA_USED
	.align		4
        /*0028*/ 	.byte	0x01, 0x51
	.zero		2


	//----- nvinfo : EIATTR_MAXREG_COUNT
	.align		4
        /*002c*/ 	.byte	0x03, 0x1b
        /*002e*/ 	.short	0x00ff


	//----- nvinfo : EIATTR_NUM_BARRIERS
	.align		4
        /*0030*/ 	.byte	0x02, 0x4c
        /*0032*/ 	.byte	0x07
	.zero		1


	//----- nvinfo : EIATTR_EXTERNS
	.align		4
        /*0034*/ 	.byte	0x04, 0x0f
        /*0036*/ 	.short	(.L_38 - .L_37)


	//   ....[0]....
	.align		4
.L_37:
        /*0038*/ 	.word	index@(__assertfail)


	//----- nvinfo : EIATTR_MERCURY_ISA_VERSION
	.align		4
.L_38:
        /*003c*/ 	.byte	0x03, 0x5f
        /*003e*/ 	.short	0x0101


	//----- nvinfo : EIATTR_INT_WARP_WIDE_INSTR_OFFSETS
	.align		4
        /*0040*/ 	.byte	0x04, 0x31
        /*0042*/ 	.short	(.L_40 - .L_39)


	//   ....[0]....
.L_39:
        /*0044*/ 	.word	0x00001da0


	//   ....[1]....
        /*0048*/ 	.word	0x000035f0


	//   ....[2]....
        /*004c*/ 	.word	0x00003610


	//   ....[3]....
        /*0050*/ 	.word	0x00003640


	//   ....[4]....
        /*0054*/ 	.word	0x00003f80


	//   ....[5]....
        /*0058*/ 	.word	0x00003ff0


	//   ....[6]....
        /*005c*/ 	.word	0x000040d0


	//   ....[7]....
        /*0060*/ 	.word	0x00004150


	//   ....[8]....
        /*0064*/ 	.word	0x00004260


	//   ....[9]....
        /*0068*/ 	.word	0x000042f0


	//   ....[10]....
        /*006c*/ 	.word	0x000044d0


	//   ....[11]....
        /*0070*/ 	.word	0x00004630


	//----- nvinfo : EIATTR_COOP_GROUP_MASK_REGIDS
	.align		4
.L_40:
        /*0074*/ 	.byte	0x04, 0x29
        /*0076*/ 	.short	(.L_42 - .L_41)


	//   ....[0]....
.L_41:
        /*0078*/ 	.word	0xffffffff


	//   ....[1]....
        /*007c*/ 	.word	0xffffffff


	//   ....[2]....
        /*0080*/ 	.word	0xffffffff


	//   ....[3]....
        /*0084*/ 	.word	0xffffffff


	//   ....[4]....
        /*0088*/ 	.word	0xffffffff


	//   ....[5]....
        /*008c*/ 	.word	0xffffffff


	//   ....[6]....
        /*0090*/ 	.word	0xffffffff


	//   ....[7]....
        /*0094*/ 	.word	0xffffffff


	//   ....[8]....
        /*0098*/ 	.word	0xffffffff


	//   ....[9]....
        /*009c*/ 	.word	0xffffffff


	//   ....[10]....
        /*00a0*/ 	.word	0xffffffff


	//   ....[11]....
        /*00a4*/ 	.word	0xffffffff


	//   ....[12]....
        /*00a8*/ 	.word	0xffffffff


	//----- nvinfo : EIATTR_COOP_GROUP_INSTR_OFFSETS
	.align		4
.L_42:
        /*00ac*/ 	.byte	0x04, 0x28
        /*00ae*/ 	.short	(.L_44 - .L_43)


	//   ....[0]....
.L_43:
        /*00b0*/ 	.word	0x00000090


	//   ....[1]....
        /*00b4*/ 	.word	0x000004d0


	//   ....[2]....
        /*00b8*/ 	.word	0x00000640


	//   ....[3]....
        /*00bc*/ 	.word	0x000007e0


	//   ....[4]....
        /*00c0*/ 	.word	0x000008e0


	//   ....[5]....
        /*00c4*/ 	.word	0x00000a50


	//   ....[6]....
        /*00c8*/ 	.word	0x00000bb0


	//   ....[7]....
        /*00cc*/ 	.word	0x00001c80


	//   ....[8]....
        /*00d0*/ 	.word	0x00002a60


	//   ....[9]....
        /*00d4*/ 	.word	0x00002c70


	//   ....[10]....
        /*00d8*/ 	.word	0x00002ca0


	//   ....[11]....
        /*00dc*/ 	.word	0x000034d0


	//   ....[12]....
        /*00e0*/ 	.word	0x00003700


	//----- nvinfo : EIATTR_VRC_CTA_INIT_COUNT
	.align		4
.L_44:
        /*00e4*/ 	.byte	0x02, 0x4a
        /*00e6*/ 	.byte	0x80
	.zero		1


	//----- nvinfo : EIATTR_SYSCALL_OFFSETS
	.align		4
        /*00e8*/ 	.byte	0x04, 0x46
        /*00ea*/ 	.short	(.L_46 - .L_45)


	//   ....[0]....
.L_45:
        /*00ec*/ 	.word	0x000050a0


	//   ....[1]....
        /*00f0*/ 	.word	0x000051e0


	//   ....[2]....
        /*00f4*/ 	.word	0x00005a40


	//   ....[3]....
        /*00f8*/ 	.word	0x00007060


	//   ....[4]....
        /*00fc*/ 	.word	0x00008610


	//   ....[5]....
        /*0100*/ 	.word	0x00009be0


	//----- nvinfo : EIATTR_MBARRIER_INSTR_OFFSETS
	.align		4
.L_46:
        /*0104*/ 	.byte	0x04, 0x39
        /*0106*/ 	.short	(.L_48 - .L_47)


	//   ....[0]....
.L_47:
        /*0108*/ 	.word	0x000005b0
        /*010c*/ 	.word	0x000000ff
        /*0110*/ 	.word	0x00000000
        /*0114*/ 	.short	0x0100
        /*0116*/ 	.byte	0x05
	.zero		1


	//   ....[1]....
        /*0118*/ 	.word	0x000005c0
        /*011c*/ 	.word	0x000000ff
        /*0120*/ 	.word	0x00000020
        /*0124*/ 	.short	0x0100
        /*0126*/ 	.byte	0x05
	.zero		1


	//   ....[2]....
        /*0128*/ 	.word	0x000005d0
        /*012c*/ 	.word	0x000000ff
        /*0130*/ 	.word	0x00000008
        /*0134*/ 	.short	0x0100
        /*0136*/ 	.byte	0x05
	.zero		1


	//   ....[3]....
        /*0138*/ 	.word	0x000005e0
        /*013c*/ 	.word	0x000000ff
        /*0140*/ 	.word	0x00000028
        /*0144*/ 	.short	0x0100
        /*0146*/ 	.byte	0x05
	.zero		1


	//   ....[4]....
        /*0148*/ 	.word	0x000005f0
        /*014c*/ 	.word	0x000000ff
        /*0150*/ 	.word	0x00000010
        /*0154*/ 	.short	0x0100
        /*0156*/ 	.byte	0x05
	.zero		1


	//   ....[5]....
        /*0158*/ 	.word	0x00000600
        /*015c*/ 	.word	0x000000ff
        /*0160*/ 	.word	0x00000030
        /*0164*/ 	.short	0x0100
        /*0166*/ 	.byte	0x05
	.zero		1


	//   ....[6]....
        /*0168*/ 	.word	0x00000610
        /*016c*/ 	.word	0x000000ff
        /*0170*/ 	.word	0x00000018
        /*0174*/ 	.short	0x0100
        /*0176*/ 	.byte	0x05
	.zero		1


	//   ....[7]....
        /*0178*/ 	.word	0x00000620
        /*017c*/ 	.word	0x000000ff
        /*0180*/ 	.word	0x00000038
        /*0184*/ 	.short	0x0100
        /*0186*/ 	.byte	0x05
	.zero		1


	//   ....[8]....
        /*0188*/ 	.word	0x00000750
        /*018c*/ 	.word	0x000000ff
        /*0190*/ 	.word	0x00000040
        /*0194*/ 	.short	0x0100
        /*0196*/ 	.byte	0x07
	.zero		1


	//   ....[9]....
        /*0198*/ 	.word	0x00000760
        /*019c*/ 	.word	0x000000ff
        /*01a0*/ 	.word	0x00000060
        /*01a4*/ 	.short	0x0100
        /*01a6*/ 	.byte	0x07
	.zero		1


	//   ....[10]....
        /*01a8*/ 	.word	0x00000770
        /*01ac*/ 	.word	0x000000ff
        /*01b0*/ 	.word	0x00000048
        /*01b4*/ 	.short	0x0100
        /*01b6*/ 	.byte	0x07
	.zero		1


	//   ....[11]....
        /*01b8*/ 	.word	0x00000780
        /*01bc*/ 	.word	0x000000ff
        /*01c0*/ 	.word	0x00000068
        /*01c4*/ 	.short	0x0100
        /*01c6*/ 	.byte	0x07
	.zero		1


	//   ....[12]....
        /*01c8*/ 	.word	0x00000790
        /*01cc*/ 	.word	0x000000ff
        /*01d0*/ 	.word	0x00000050
        /*01d4*/ 	.short	0x0100
        /*01d6*/ 	.byte	0x07
	.zero		1


	//   ....[13]....
        /*01d8*/ 	.word	0x000007a0
        /*01dc*/ 	.word	0x000000ff
        /*01e0*/ 	.word	0x00000070
        /*01e4*/ 	.short	0x0100
        /*01e6*/ 	.byte	0x07
	.zero		1


	//   ....[14]....
        /*01e8*/ 	.word	0x000007b0
        /*01ec*/ 	.word	0x000000ff
        /*01f0*/ 	.word	0x00000058
        /*01f4*/ 	.short	0x0100
        /*01f6*/ 	.byte	0x07
	.zero		1


	//   ....[15]....
        /*01f8*/ 	.word	0x000007c0
        /*01fc*/ 	.word	0x000000ff
        /*0200*/ 	.word	0x00000078
        /*0204*/ 	.short	0x0100
        /*0206*/ 	.byte	0x07
	.zero		1


	//   ....[16]....
        /*0208*/ 	.word	0x000008b0
        /*020c*/ 	.word	0x000000ff
        /*0210*/ 	.word	0x00000080
        /*0214*/ 	.short	0x0100
        /*0216*/ 	.byte	0x05
	.zero		1


	//   ....[17]....
        /*0218*/ 	.word	0x000008c0
        /*021c*/ 	.word	0x000000ff
        /*0220*/ 	.word	0x00000088
        /*0224*/ 	.short	0x0100
        /*0226*/ 	.byte	0x05
	.zero		1


	//   ....[18]....
        /*0228*/ 	.word	0x00000a00
        /*022c*/ 	.word	0x000000ff
        /*0230*/ 	.word	0x00000090
        /*0234*/ 	.short	0x0100
        /*0236*/ 	.byte	0x05
	.zero		1


	//   ....[19]....
        /*0238*/ 	.word	0x00000a10
        /*023c*/ 	.word	0x000000ff
        /*0240*/ 	.word	0x000000a0
        /*0244*/ 	.short	0x0100
        /*0246*/ 	.byte	0x05
	.zero		1


	//   ....[20]....
        /*0248*/ 	.word	0x00000a20
        /*024c*/ 	.word	0x000000ff
        /*0250*/ 	.word	0x00000098
        /*0254*/ 	.short	0x0100
        /*0256*/ 	.byte	0x05
	.zero		1


	//   ....[21]....
        /*0258*/ 	.word	0x00000a30
        /*025c*/ 	.word	0x000000ff
        /*0260*/ 	.word	0x000000a8
        /*0264*/ 	.short	0x0100
        /*0266*/ 	.byte	0x05
	.zero		1


	//   ....[22]....
        /*0268*/ 	.word	0x00000b60
        /*026c*/ 	.word	0x000000ff
        /*0270*/ 	.word	0x000000b0
        /*0274*/ 	.short	0x0100
        /*0276*/ 	.byte	0x07
	.zero		1


	//   ....[23]....
        /*0278*/ 	.word	0x00000b70
        /*027c*/ 	.word	0x000000ff
        /*0280*/ 	.word	0x000000c0
        /*0284*/ 	.short	0x0100
        /*0286*/ 	.byte	0x07
	.zero		1


	//   ....[24]....
        /*0288*/ 	.word	0x00000b80
        /*028c*/ 	.word	0x000000ff
        /*0290*/ 	.word	0x000000b8
        /*0294*/ 	.short	0x0100
        /*0296*/ 	.byte	0x07
	.zero		1


	//   ....[25]....
        /*0298*/ 	.word	0x00000b90
        /*029c*/ 	.word	0x000000ff
        /*02a0*/ 	.word	0x000000c8
        /*02a4*/ 	.short	0x0100
        /*02a6*/ 	.byte	0x07
	.zero		1


	//   ....[26]....
        /*02a8*/ 	.word	0x00000c80
        /*02ac*/ 	.word	0x000000ff
        /*02b0*/ 	.word	0x000000d0
        /*02b4*/ 	.short	0x0100
        /*02b6*/ 	.byte	0x05
	.zero		1


	//   ....[27]....
        /*02b8*/ 	.word	0x00000c90
        /*02bc*/ 	.word	0x000000ff
        /*02c0*/ 	.word	0x000000e0
        /*02c4*/ 	.short	0x0100
        /*02c6*/ 	.byte	0x05
	.zero		1


	//   ....[28]....
        /*02c8*/ 	.word	0x00000ca0
        /*02cc*/ 	.word	0x000000ff
        /*02d0*/ 	.word	0x000000d8
        /*02d4*/ 	.short	0x0100
        /*02d6*/ 	.byte	0x05
	.zero		1


	//   ....[29]....
        /*02d8*/ 	.word	0x00000cb0
        /*02dc*/ 	.word	0x000000ff
        /*02e0*/ 	.word	0x000000e8
        /*02e4*/ 	.short	0x0100
        /*02e6*/ 	.byte	0x05
	.zero		1


	//   ....[30]....
        /*02e8*/ 	.word	0x00001580
        /*02ec*/ 	.word	0x00000003
        /*02f0*/ 	.word	0x000000e0
        /*02f4*/ 	.short	0x010a
        /*02f6*/ 	.byte	0xff
	.zero		1


	//   ....[31]....
        /*02f8*/ 	.word	0x000015b0
        /*02fc*/ 	.word	0x00000003
        /*0300*/ 	.word	0x000000d0
        /*0304*/ 	.short	0x0101
        /*0306*/ 	.byte	0xff
	.zero		1


	//   ....[32]....
        /*0308*/ 	.word	0x00001680
        /*030c*/ 	.word	0x000000ff
        /*0310*/ 	.word	0x00000020
        /*0314*/ 	.short	0x010a
        /*0316*/ 	.byte	0x08
	.zero		1


	//   ....[33]....
        /*0318*/ 	.word	0x00001720
        /*031c*/ 	.word	0x000000ff
        /*0320*/ 	.word	0x00000020
        /*0324*/ 	.short	0x010a
        /*0326*/ 	.byte	0x21
	.zero		1


	//   ....[34]....
        /*0328*/ 	.word	0x00001870
        /*032c*/ 	.word	0x000000ff
        /*0330*/ 	.word	0x00000020
        /*0334*/ 	.short	0x010a
        /*0336*/ 	.byte	0x08
	.zero		1


	//   ....[35]....
        /*0338*/ 	.word	0x00001980
        /*033c*/ 	.word	0x000000ff
        /*0340*/ 	.word	0x00000088
        /*0344*/ 	.short	0x0101
        /*0346*/ 	.byte	0x04
	.zero		1


	//   ....[36]....
        /*0348*/ 	.word	0x000019a0
        /*034c*/ 	.word	0x000000ff
        /*0350*/ 	.word	0x00000020
        /*0354*/ 	.short	0x010a
        /*0356*/ 	.byte	0x08
	.zero		1


	//   ....[37]....
        /*0358*/ 	.word	0x00001a20
        /*035c*/ 	.word	0x000000ff
        /*0360*/ 	.word	0x00000020
        /*0364*/ 	.short	0x010a
        /*0366*/ 	.byte	0x11
	.zero		1


	//   ....[38]....
        /*0368*/ 	.word	0x00001b70
        /*036c*/ 	.word	0x000000ff
        /*0370*/ 	.word	0x00000020
        /*0374*/ 	.short	0x010a
        /*0376*/ 	.byte	0x08
	.zero		1


	//   ....[39]....
        /*0378*/ 	.word	0x00001cb0
        /*037c*/ 	.word	0x00000002
        /*0380*/ 	.word	0x00000090
        /*0384*/ 	.short	0x010a
        /*0386*/ 	.byte	0xff
	.zero		1


	//   ....[40]....
        /*0388*/ 	.word	0x00001d70
        /*038c*/ 	.word	0x00000002
        /*0390*/ 	.word	0x00000000
        /*0394*/ 	.short	0x0101
        /*0396*/ 	.byte	0xff
	.zero		1


	//   ....[41]....
        /*0398*/ 	.word	0x000022d0
        /*039c*/ 	.word	0x000000ff
        /*03a0*/ 	.word	0x00000000
        /*03a4*/ 	.short	0x010a
        /*03a6*/ 	.byte	0x05
	.zero		1


	//   ....[42]....
        /*03a8*/ 	.word	0x00002360
        /*03ac*/ 	.word	0x000000ff
        /*03b0*/ 	.word	0x00000000
        /*03b4*/ 	.short	0x010a
        /*03b6*/ 	.byte	0x05
	.zero		1


	//   ....[43]....
        /*03b8*/ 	.word	0x000023f0
        /*03bc*/ 	.word	0x000000ff
        /*03c0*/ 	.word	0x00000000
        /*03c4*/ 	.short	0x010a
        /*03c6*/ 	.byte	0x05
	.zero		1


	//   ....[44]....
        /*03c8*/ 	.word	0x00002490
        /*03cc*/ 	.word	0x00000000
        /*03d0*/ 	.word	0x00000000
        /*03d4*/ 	.short	0x010a
        /*03d6*/ 	.byte	0xff
	.zero		1


	//   ....[45]....
        /*03d8*/ 	.word	0x000025b0
        /*03dc*/ 	.word	0x00000000
        /*03e0*/ 	.word	0x000000d0
        /*03e4*/ 	.short	0x010a
        /*03e6*/ 	.byte	0xff
	.zero		1


	//   ....[46]....
        /*03e8*/ 	.word	0x00002610
        /*03ec*/ 	.word	0x00000004
        /*03f0*/ 	.word	0x00000000
        /*03f4*/ 	.short	0x0101
        /*03f6*/ 	.byte	0xff
	.zero		1


	//   ....[47]....
        /*03f8*/ 	.word	0x00002630
        /*03fc*/ 	.word	0x000000ff
        /*0400*/ 	.word	0x000000a0
        /*0404*/ 	.short	0x010a
        /*0406*/ 	.byte	0x05
	.zero		1


	//   ....[48]....
        /*0408*/ 	.word	0x00002750
        /*040c*/ 	.word	0x00000000
        /*0410*/ 	.word	0x00000090
        /*0414*/ 	.short	0x010a
        /*0416*/ 	.byte	0xff
	.zero		1


	//   ....[49]....
        /*0418*/ 	.word	0x00002860
        /*041c*/ 	.word	0x00000000
        /*0420*/ 	.word	0x00000000
        /*0424*/ 	.short	0x0101
        /*0426*/ 	.byte	0xff
	.zero		1


	//   ....[50]....
        /*0428*/ 	.word	0x000028f0
        /*042c*/ 	.word	0x000000ff
        /*0430*/ 	.word	0x000000a0
        /*0434*/ 	.short	0x0106
        /*0436*/ 	.byte	0x05
	.zero		1


	//   ....[51]....
        /*0438*/ 	.word	0x00002910
        /*043c*/ 	.word	0x000000ff
        /*0440*/ 	.word	0x000000a0
        /*0444*/ 	.short	0x010a
        /*0446*/ 	.byte	0x05
	.zero		1


	//   ....[52]....
        /*0448*/ 	.word	0x000029a0
        /*044c*/ 	.word	0x000000ff
        /*0450*/ 	.word	0x000000a0
        /*0454*/ 	.short	0x0106
        /*0456*/ 	.byte	0x04
	.zero		1


	//   ....[53]....
        /*0458*/ 	.word	0x000029e0
        /*045c*/ 	.word	0x00000000
        /*0460*/ 	.word	0x000000a0
        /*0464*/ 	.short	0x010a
        /*0466*/ 	.byte	0xff
	.zero		1


	//   ....[54]....
        /*0468*/ 	.word	0x00002ee0
        /*046c*/ 	.word	0x00000000
        /*0470*/ 	.word	0x00000090
        /*0474*/ 	.short	0x010a
        /*0476*/ 	.byte	0xff
	.zero		1


	//   ....[55]....
        /*0478*/ 	.word	0x00002ff0
        /*047c*/ 	.word	0x00000003
        /*0480*/ 	.word	0x00000000
        /*0484*/ 	.short	0x0101
        /*0486*/ 	.byte	0xff
	.zero		1


	//   ....[56]....
        /*0488*/ 	.word	0x00003000
        /*048c*/ 	.word	0x000000ff
        /*0490*/ 	.word	0x00000000
        /*0494*/ 	.short	0x010a
        /*0496*/ 	.byte	0x04
	.zero		1


	//   ....[57]....
        /*0498*/ 	.word	0x00003020
        /*049c*/ 	.word	0x000000ff
        /*04a0*/ 	.word	0x000000c0
        /*04a4*/ 	.short	0x010a
        /*04a6*/ 	.byte	0x08
	.zero		1


	//   ....[58]....
        /*04a8*/ 	.word	0x000030f0
        /*04ac*/ 	.word	0x000000ff
        /*04b0*/ 	.word	0x00000000
        /*04b4*/ 	.short	0x010a
        /*04b6*/ 	.byte	0x07
	.zero		1


	//   ....[59]....
        /*04b8*/ 	.word	0x00003230
        /*04bc*/ 	.word	0x000000ff
        /*04c0*/ 	.word	0x00000000
        /*04c4*/ 	.short	0x010a
        /*04c6*/ 	.byte	0x04
	.zero		1


	//   ....[60]....
        /*04c8*/ 	.word	0x00003420
        /*04cc*/ 	.word	0x000000ff
        /*04d0*/ 	.word	0x00000000
        /*04d4*/ 	.short	0x010a
        /*04d6*/ 	.byte	0x05
	.zero		1


	//   ....[61]....
        /*04d8*/ 	.word	0x000034b0
        /*04dc*/ 	.word	0x000000ff
        /*04e0*/ 	.word	0x00000000
        /*04e4*/ 	.short	0x010a
        /*04e6*/ 	.byte	0x07
	.zero		1


	//   ....[62]....
        /*04e8*/ 	.word	0x00003930
        /*04ec*/ 	.word	0x00000000
        /*04f0*/ 	.word	0x00000090
        /*04f4*/ 	.short	0x010a
        /*04f6*/ 	.byte	0xff
	.zero		1


	//   ....[63]....
        /*04f8*/ 	.word	0x000039f0
        /*04fc*/ 	.word	0x00000000
        /*0500*/ 	.word	0x00000000
        /*0504*/ 	.short	0x0101
        /*0506*/ 	.byte	0xff
	.zero		1


	//   ....[64]....
        /*0508*/ 	.word	0x00003d10
        /*050c*/ 	.word	0x000000ff
        /*0510*/ 	.word	0x00000088
        /*0514*/ 	.short	0x010a
        /*0516*/ 	.byte	0x07
	.zero		1


	//   ....[65]....
        /*0518*/ 	.word	0x00003f00
        /*051c*/ 	.word	0x000000ff
        /*0520*/ 	.word	0x00000060
        /*0524*/ 	.short	0x010a
        /*0526*/ 	.byte	0x07
	.zero		1


	//   ....[66]....
        /*0528*/ 	.word	0x00004070
        /*052c*/ 	.word	0x000000ff
        /*0530*/ 	.word	0x00000040
        /*0534*/ 	.short	0x010b
        /*0536*/ 	.byte	0x07
	.zero		1


	//   ....[67]....
        /*0538*/ 	.word	0x00004080
        /*053c*/ 	.word	0x000000ff
        /*0540*/ 	.word	0x00000000
        /*0544*/ 	.short	0x0101
        /*0546*/ 	.byte	0x08
	.zero		1


	//   ....[68]....
        /*0548*/ 	.word	0x000040a0
        /*054c*/ 	.word	0x000000ff
        /*0550*/ 	.word	0x00000068
        /*0554*/ 	.short	0x010a
        /*0556*/ 	.byte	0x07
	.zero		1


	//   ....[69]....
        /*0558*/ 	.word	0x00004200
        /*055c*/ 	.word	0x000000ff
        /*0560*/ 	.word	0x00000048
        /*0564*/ 	.short	0x010b
        /*0566*/ 	.byte	0x07
	.zero		1


	//   ....[70]....
        /*0568*/ 	.word	0x00004210
        /*056c*/ 	.word	0x000000ff
        /*0570*/ 	.word	0x00000000
        /*0574*/ 	.short	0x0101
        /*0576*/ 	.byte	0x08
	.zero		1


	//   ....[71]....
        /*0578*/ 	.word	0x00004220
        /*057c*/ 	.word	0x000000ff
        /*0580*/ 	.word	0x00000070
        /*0584*/ 	.short	0x010a
        /*0586*/ 	.byte	0x07
	.zero		1


	//   ....[72]....
        /*0588*/ 	.word	0x000043c0
        /*058c*/ 	.word	0x000000ff
        /*0590*/ 	.word	0x00000050
        /*0594*/ 	.short	0x010b
        /*0596*/ 	.byte	0x07
	.zero		1


	//   ....[73]....
        /*0598*/ 	.word	0x00004430
        /*059c*/ 	.word	0x000000ff
        /*05a0*/ 	.word	0x00000000
        /*05a4*/ 	.short	0x0101
        /*05a6*/ 	.byte	0x08
	.zero		1


	//   ....[74]....
        /*05a8*/ 	.word	0x00004460
        /*05ac*/ 	.word	0x000000ff
        /*05b0*/ 	.word	0x00000078
        /*05b4*/ 	.short	0x010a
        /*05b6*/ 	.byte	0x07
	.zero		1


	//   ....[75]....
        /*05b8*/ 	.word	0x00004670
        /*05bc*/ 	.word	0x000000ff
        /*05c0*/ 	.word	0x00000058
        /*05c4*/ 	.short	0x010b
        /*05c6*/ 	.byte	0x07
	.zero		1


	//   ....[76]....
        /*05c8*/ 	.word	0x00004690
        /*05cc*/ 	.word	0x000000ff
        /*05d0*/ 	.word	0x00000000
        /*05d4*/ 	.short	0x0101
        /*05d6*/ 	.byte	0x0d
	.zero		1


	//   ....[77]....
        /*05d8*/ 	.word	0x000046c0
        /*05dc*/ 	.word	0x000000ff
        /*05e0*/ 	.word	0x00000060
        /*05e4*/ 	.short	0x010a
        /*05e6*/ 	.byte	0x07
	.zero		1


	//   ....[78]....
        /*05e8*/ 	.word	0x000046e0
        /*05ec*/ 	.word	0x000000ff
        /*05f0*/ 	.word	0x00000068
        /*05f4*/ 	.short	0x010a
        /*05f6*/ 	.byte	0x07
	.zero		1


	//   ....[79]....
        /*05f8*/ 	.word	0x00004700
        /*05fc*/ 	.word	0x000000ff
        /*0600*/ 	.word	0x00000070
        /*0604*/ 	.short	0x010a
        /*0606*/ 	.byte	0x07
	.zero		1


	//   ....[80]....
        /*0608*/ 	.word	0x00004740
        /*060c*/ 	.word	0x00000000
        /*0610*/ 	.word	0x00000078
        /*0614*/ 	.short	0x010a
        /*0616*/ 	.byte	0xff
	.zero		1


	//   ....[81]....
        /*0618*/ 	.word	0x00004a70
        /*061c*/ 	.word	0x00000000
        /*0620*/ 	.word	0x00000090
        /*0624*/ 	.short	0x010a
        /*0626*/ 	.byte	0xff
	.zero		1


	//   ....[82]....
        /*0628*/ 	.word	0x00004b80
        /*062c*/ 	.word	0x00000000
        /*0630*/ 	.word	0x00000000
        /*0634*/ 	.short	0x0101
        /*0636*/ 	.byte	0xff
	.zero		1


	//   ....[83]....
        /*0638*/ 	.word	0x000055e0
        /*063c*/ 	.word	0x00000003
        /*0640*/ 	.word	0x00000040
        /*0644*/ 	.short	0x010a
        /*0646*/ 	.byte	0xff
	.zero		1


	//   ....[84]....
        /*0648*/ 	.word	0x00005620
        /*064c*/ 	.word	0x000000c1
        /*0650*/ 	.word	0x000000b0
        /*0654*/ 	.short	0x010a
        /*0656*/ 	.byte	0xff
	.zero		1


	//   ....[85]....
        /*0658*/ 	.word	0x00005750
        /*065c*/ 	.word	0x00000003
        /*0660*/ 	.word	0x00000040
        /*0664*/ 	.short	0x010a
        /*0666*/ 	.byte	0xff
	.zero		1


	//   ....[86]....
        /*0668*/ 	.word	0x000058b0
        /*066c*/ 	.word	0x00000000
        /*0670*/ 	.word	0x00000000
        /*0674*/ 	.short	0x0101
        /*0676*/ 	.byte	0xff
	.zero		1


	//   ....[87]....
        /*0678*/ 	.word	0x00005910
        /*067c*/ 	.word	0x000000c1
        /*0680*/ 	.word	0x000000b0
        /*0684*/ 	.short	0x010a
        /*0686*/ 	.byte	0xff
	.zero		1


	//   ....[88]....
        /*0688*/ 	.word	0x00006cc0
        /*068c*/ 	.word	0x000000cc
        /*0690*/ 	.word	0x00000040
        /*0694*/ 	.short	0x010a
        /*0696*/ 	.byte	0xff
	.zero		1


	//   ....[89]....
        /*0698*/ 	.word	0x00006d90
        /*069c*/ 	.word	0x000000cc
        /*06a0*/ 	.word	0x00000040
        /*06a4*/ 	.short	0x010a
        /*06a6*/ 	.byte	0xff
	.zero		1


	//   ....[90]....
        /*06a8*/ 	.word	0x00006ed0
        /*06ac*/ 	.word	0x00000003
        /*06b0*/ 	.word	0x00000000
        /*06b4*/ 	.short	0x0101
        /*06b6*/ 	.byte	0xff
	.zero		1


	//   ....[91]....
        /*06b8*/ 	.word	0x00008270
        /*06bc*/ 	.word	0x00000000
        /*06c0*/ 	.word	0x00000040
        /*06c4*/ 	.short	0x010a
        /*06c6*/ 	.byte	0xff
	.zero		1


	//   ....[92]....
        /*06c8*/ 	.word	0x00008340
        /*06cc*/ 	.word	0x00000000
        /*06d0*/ 	.word	0x00000040
        /*06d4*/ 	.short	0x010a
        /*06d6*/ 	.byte	0xff
	.zero		1


	//   ....[93]....
        /*06d8*/ 	.word	0x000084a0
        /*06dc*/ 	.word	0x00000000
        /*06e0*/ 	.word	0x00000000
        /*06e4*/ 	.short	0x0101
        /*06e6*/ 	.byte	0xff
	.zero		1


	//   ....[94]....
        /*06e8*/ 	.word	0x00009850
        /*06ec*/ 	.word	0x00000000
        /*06f0*/ 	.word	0x00000040
        /*06f4*/ 	.short	0x010a
        /*06f6*/ 	.byte	0xff
	.zero		1


	//   ....[95]....
        /*06f8*/ 	.word	0x00009920
        /*06fc*/ 	.word	0x00000000
        /*0700*/ 	.word	0x00000040
        /*0704*/ 	.short	0x010a
        /*0706*/ 	.byte	0xff
	.zero		1


	//   ....[96]....
        /*0708*/ 	.word	0x00009a80
        /*070c*/ 	.word	0x00000000
        /*0710*/ 	.word	0x00000000
        /*0714*/ 	.short	0x0101
        /*0716*/ 	.byte	0xff
	.zero		1


	//   ....[97]....
        /*0718*/ 	.word	0x00009f70
        /*071c*/ 	.word	0x000000ff
        /*0720*/ 	.word	0x00000000
        /*0724*/ 	.short	0x0101
        /*0726*/ 	.byte	0x05
	.zero		1


	//   ....[98]....
        /*0728*/ 	.word	0x0000aef0
        /*072c*/ 	.word	0x00000003
        /*0730*/ 	.word	0x000000e0
        /*0734*/ 	.short	0x010a
        /*0736*/ 	.byte	0xff
	.zero		1


	//   ....[99]....
        /*0738*/ 	.word	0x0000af50
        /*073c*/ 	.word	0x00000002
        /*0740*/ 	.word	0x00000020
        /*0744*/ 	.short	0x010a
        /*0746*/ 	.byte	0xff
	.zero		1


	//   ....[100]....
        /*0748*/ 	.word	0x0000afb0
        /*074c*/ 	.word	0x00000002
        /*0750*/ 	.word	0x00000020
        /*0754*/ 	.short	0x010a
        /*0756*/ 	.byte	0xff
	.zero		1


	//   ....[101]....
        /*0758*/ 	.word	0x0000b000
        /*075c*/ 	.word	0x00000002
        /*0760*/ 	.word	0x00000090
        /*0764*/ 	.short	0x010a
        /*0766*/ 	.byte	0xff
	.zero		1


	//   ....[102]....
        /*0768*/ 	.word	0x0000b060
        /*076c*/ 	.word	0x00000000
        /*0770*/ 	.word	0x00000000
        /*0774*/ 	.short	0x010a
        /*0776*/ 	.byte	0xff
	.zero		1


	//   ....[103]....
        /*0778*/ 	.word	0x0000b0c0
        /*077c*/ 	.word	0x00000000
        /*0780*/ 	.word	0x00000000
        /*0784*/ 	.short	0x010a
        /*0786*/ 	.byte	0xff
	.zero		1


	//   ....[104]....
        /*0788*/ 	.word	0x0000b120
        /*078c*/ 	.word	0x00000000
        /*0790*/ 	.word	0x00000000
        /*0794*/ 	.short	0x010a
        /*0796*/ 	.byte	0xff
	.zero		1


	//   ....[105]....
        /*0798*/ 	.word	0x0000b170
        /*079c*/ 	.word	0x00000000
        /*07a0*/ 	.word	0x000000d0
        /*07a4*/ 	.short	0x010a
        /*07a6*/ 	.byte	0xff
	.zero		1


	//   ....[106]....
        /*07a8*/ 	.word	0x0000b1d0
        /*07ac*/ 	.word	0x00000000
        /*07b0*/ 	.word	0x000000a0
        /*07b4*/ 	.short	0x010a
        /*07b6*/ 	.byte	0xff
	.zero		1


	//   ....[107]....
        /*07b8*/ 	.word	0x0000b220
        /*07bc*/ 	.word	0x00000000
        /*07c0*/ 	.word	0x00000090
        /*07c4*/ 	.short	0x010a
        /*07c6*/ 	.byte	0xff
	.zero		1


	//   ....[108]....
        /*07c8*/ 	.word	0x0000b280
        /*07cc*/ 	.word	0x00000000
        /*07d0*/ 	.word	0x000000a0
        /*07d4*/ 	.short	0x010a
        /*07d6*/ 	.byte	0xff
	.zero		1


	//   ....[109]....
        /*07d8*/ 	.word	0x0000b2d0
        /*07dc*/ 	.word	0x00000000
        /*07e0*/ 	.word	0x00000090
        /*07e4*/ 	.short	0x010a
        /*07e6*/ 	.byte	0xff
	.zero		1


	//   ....[110]....
        /*07e8*/ 	.word	0x0000b330
        /*07ec*/ 	.word	0x00000003
        /*07f0*/ 	.word	0x000000c0
        /*07f4*/ 	.short	0x010a
        /*07f6*/ 	.byte	0xff
	.zero		1


	//   ....[111]....
        /*07f8*/ 	.word	0x0000b390
        /*07fc*/ 	.word	0x00000000
        /*0800*/ 	.word	0x00000000
        /*0804*/ 	.short	0x010a
        /*0806*/ 	.byte	0xff
	.zero		1


	//   ....[112]....
        /*0808*/ 	.word	0x0000b3f0
        /*080c*/ 	.word	0x00000000
        /*0810*/ 	.word	0x00000000
        /*0814*/ 	.short	0x010a
        /*0816*/ 	.byte	0xff
	.zero		1


	//   ....[113]....
        /*0818*/ 	.word	0x0000b450
        /*081c*/ 	.word	0x00000000
        /*0820*/ 	.word	0x00000000
        /*0824*/ 	.short	0x010a
        /*0826*/ 	.byte	0xff
	.zero		1


	//   ....[114]....
        /*0828*/ 	.word	0x0000b4a0
        /*082c*/ 	.word	0x00000000
        /*0830*/ 	.word	0x00000090
        /*0834*/ 	.short	0x010a
        /*0836*/ 	.byte	0xff
	.zero		1


	//   ....[115]....
        /*0838*/ 	.word	0x0000b500
        /*083c*/ 	.word	0x00000000
        /*0840*/ 	.word	0x00000088
        /*0844*/ 	.short	0x010a
        /*0846*/ 	.byte	0xff
	.zero		1


	//   ....[116]....
        /*0848*/ 	.word	0x0000b560
        /*084c*/ 	.word	0x00000003
        /*0850*/ 	.word	0x00000060
        /*0854*/ 	.short	0x010a
        /*0856*/ 	.byte	0xff
	.zero		1


	//   ....[117]....
        /*0858*/ 	.word	0x0000b5c0
        /*085c*/ 	.word	0x00000003
        /*0860*/ 	.word	0x00000068
        /*0864*/ 	.short	0x010a
        /*0866*/ 	.byte	0xff
	.zero		1


	//   ....[118]....
        /*0868*/ 	.word	0x0000b620
        /*086c*/ 	.word	0x00000003
        /*0870*/ 	.word	0x00000070
        /*0874*/ 	.short	0x010a
        /*0876*/ 	.byte	0xff
	.zero		1


	//   ....[119]....
        /*0878*/ 	.word	0x0000b680
        /*087c*/ 	.word	0x00000003
        /*0880*/ 	.word	0x00000078
        /*0884*/ 	.short	0x010a
        /*0886*/ 	.byte	0xff
	.zero		1


	//   ....[120]....
        /*0888*/ 	.word	0x0000b6e0
        /*088c*/ 	.word	0x00000000
        /*0890*/ 	.word	0x00000060
        /*0894*/ 	.short	0x010a
        /*0896*/ 	.byte	0xff
	.zero		1


	//   ....[121]....
        /*0898*/ 	.word	0x0000b740
        /*089c*/ 	.word	0x00000000
        /*08a0*/ 	.word	0x00000068
        /*08a4*/ 	.short	0x010a
        /*08a6*/ 	.byte	0xff
	.zero		1


	//   ....[122]....
        /*08a8*/ 	.word	0x0000b7a0
        /*08ac*/ 	.word	0x00000000
        /*08b0*/ 	.word	0x00000070
        /*08b4*/ 	.short	0x010a
        /*08b6*/ 	.byte	0xff
	.zero		1


	//   ....[123]....
        /*08b8*/ 	.word	0x0000b7f0
        /*08bc*/ 	.word	0x00000000
        /*08c0*/ 	.word	0x00000090
        /*08c4*/ 	.short	0x010a
        /*08c6*/ 	.byte	0xff
	.zero		1


	//   ....[124]....
        /*08c8*/ 	.word	0x0000b840
        /*08cc*/ 	.word	0x00000003
        /*08d0*/ 	.word	0x00000040
        /*08d4*/ 	.short	0x010a
        /*08d6*/ 	.byte	0xff
	.zero		1


	//   ....[125]....
        /*08d8*/ 	.word	0x0000b890
        /*08dc*/ 	.word	0x000000c1
        /*08e0*/ 	.word	0x000000b0
        /*08e4*/ 	.short	0x010a
        /*08e6*/ 	.byte	0xff
	.zero		1


	//   ....[126]....
        /*08e8*/ 	.word	0x0000b8e0
        /*08ec*/ 	.word	0x000000cc
        /*08f0*/ 	.word	0x00000040
        /*08f4*/ 	.short	0x010a
        /*08f6*/ 	.byte	0xff
	.zero		1


	//   ....[127]....
        /*08f8*/ 	.word	0x0000b930
        /*08fc*/ 	.word	0x00000000
        /*0900*/ 	.word	0x00000040
        /*0904*/ 	.short	0x010a
        /*0906*/ 	.byte	0xff
	.zero		1


	//   ....[128]....
        /*0908*/ 	.word	0x0000b980
        /*090c*/ 	.word	0x00000000
        /*0910*/ 	.word	0x00000040
        /*0914*/ 	.short	0x010a
        /*0916*/ 	.byte	0xff
	.zero		1


	//----- nvinfo : EIATTR_NUM_MBARRIERS
	.align		4
.L_48:
        /*0918*/ 	.byte	0x03, 0x38
        /*091a*/ 	.short	0x001e


	//----- nvinfo : EIATTR_EXIT_INSTR_OFFSETS
	.align		4
        /*091c*/ 	.byte	0x04, 0x1c
        /*091e*/ 	.short	(.L_50 - .L_49)


	//   ....[0]....
.L_49:
        /*0920*/ 	.word	0x000024c0


	//   ....[1]....
        /*0924*/ 	.word	0x000029b0


	//   ....[2]....
        /*0928*/ 	.word	0x00002a10


	//   ....[3]....
        /*092c*/ 	.word	0x00003710


	//   ....[4]....
        /*0930*/ 	.word	0x00004770


	//   ....[5]....
        /*0934*/ 	.word	0x000047b0


	//   ....[6]....
        /*0938*/ 	.word	0x0000aee0


	//----- nvinfo : EIATTR_MAX_THREADS
	.align		4
.L_50:
        /*093c*/ 	.byte	0x04, 0x05
        /*093e*/ 	.short	(.L_52 - .L_51)
.L_51:
        /*0940*/ 	.word	0x00000100
        /*0944*/ 	.word	0x00000001
        /*0948*/ 	.word	0x00000001


	//----- nvinfo : EIATTR_CRS_STACK_SIZE
	.align		4
.L_52:
        /*094c*/ 	.byte	0x04, 0x1e
        /*094e*/ 	.short	(.L_54 - .L_53)
.L_53:
        /*0950*/ 	.word	0x00000000


	//----- nvinfo : EIATTR_CBANK_PARAM_SIZE
	.align		4
.L_54:
        /*0954*/ 	.byte	0x03, 0x19
        /*0956*/ 	.short	0x0800


	//----- nvinfo : EIATTR_PARAM_CBANK
	.align		4
        /*0958*/ 	.byte	0x04, 0x0a
        /*095a*/ 	.short	(.L_56 - .L_55)
	.align		4
.L_55:
        /*095c*/ 	.word	index@(.nv.constant0._ZN7cutlass13device_kernelINS_4gemm6kernel13GemmUniversalIN4cute5tupleIJiiiiEEENS1_10collective13CollectiveMmaINS1_35MainloopSm100TmaUmmaWarpSpecializedILi4ELi2ELi2ENS5_IJNS4_1CILi1EEESB_SB_EEEEENS5_IJNSA_ILi128EEENSA_ILi256EEENSA_ILi64EEEEEENS_12float_e4m3_tENS5_IJlSB_lEEESI_SJ_NS4_8TiledMMAINS4_8MMA_AtomIJNS4_10MMA_TraitsINS4_19SM100_MMA_F8F6F4_SSEJSI_SI_fSE_SF_NS4_17integral_constantINS4_4UMMA5MajorELSQ_0EEESR_NSO_INSP_7ScaleInELSS_0EEEST_EEEEEENS4_6LayoutISC_NS5_IJNSA_ILi0EEESX_SX_EEEEENS5_IJNS4_10UnderscoreES10_S10_EEEEENS4_13SM90_TMA_LOADENS4_14ComposedLayoutINS4_7SwizzleILi2ELi4ELi3EEENS4_18smem_ptr_flag_bitsILi8EEENSW_INS5_IJNSA_ILi8EEESG_EEENS5_IJSG_SB_EEEEEEEvNS4_8identityES13_S1D_vS1E_EENS_8epilogue10collective18CollectiveEpilogueINS1G_23Sm100TmaWarpSpecializedILi4ELi2ELi64ELb0ELb0EEEJSH_NS5_IJNSW_ISE_SB_EENSW_ISG_SB_EEEEESI_SJ_SI_SJ_NS1G_6fusion15FusionCallbacksIS1K_NS1O_17LinearCombinationISI_fSI_fLNS_15FloatRoundStyleE2EEESH_S1N_JEEENS4_5SM1004TMEM4LOAD26SM100_TMEM_LOAD_32dp32b64xES13_S1D_NS4_39AutoVectorizingCopyWithAssumedAlignmentILi128EEENS4_14SM90_TMA_STOREES1D_S1Z_S1Z_EEEvvEEEEvNT_6ParamsE)
        /*0960*/ 	.short	0x0380
        /*0962*/ 	.short	0x0800


	//----- nvinfo : EIATTR_SW_WAR
	.align		4
.L_56:
        /*0964*/ 	.byte	0x04, 0x36
        /*0966*/ 	.short	(.L_58 - .L_57)
.L_57:
        /*0968*/ 	.word	0x00000008
.L_58:


//--------------------- .nv.callgraph             --------------------------
	.section	.nv.callgraph,"",@"SHT_CUDA_CALLGRAPH"
	.align	4
	.sectionentsize	8
	.align		4
        /*0000*/ 	.word	0x00000000
	.align		4
        /*0004*/ 	.word	0xffffffff
	.align		4
        /*0008*/ 	.word	index@(_ZN7cutlass13device_kernelINS_4gemm6kernel13GemmUniversalIN4cute5tupleIJiiiiEEENS1_10collective13CollectiveMmaINS1_35MainloopSm100TmaUmmaWarpSpecializedILi4ELi2ELi2ENS5_IJNS4_1CILi1EEESB_SB_EEEEENS5_IJNSA_ILi128EEENSA_ILi256EEENSA_ILi64EEEEEENS_12float_e4m3_tENS5_IJlSB_lEEESI_SJ_NS4_8TiledMMAINS4_8MMA_AtomIJNS4_10MMA_TraitsINS4_19SM100_MMA_F8F6F4_SSEJSI_SI_fSE_SF_NS4_17integral_constantINS4_4UMMA5MajorELSQ_0EEESR_NSO_INSP_7ScaleInELSS_0EEEST_EEEEEENS4_6LayoutISC_NS5_IJNSA_ILi0EEESX_SX_EEEEENS5_IJNS4_10UnderscoreES10_S10_EEEEENS4_13SM90_TMA_LOADENS4_14ComposedLayoutINS4_7SwizzleILi2ELi4ELi3EEENS4_18smem_ptr_flag_bitsILi8EEENSW_INS5_IJNSA_ILi8EEESG_EEENS5_IJSG_SB_EEEEEEEvNS4_8identityES13_S1D_vS1E_EENS_8epilogue10collective18CollectiveEpilogueINS1G_23Sm100TmaWarpSpecializedILi4ELi2ELi64ELb0ELb0EEEJSH_NS5_IJNSW_ISE_SB_EENSW_ISG_SB_EEEEESI_SJ_SI_SJ_NS1G_6fusion15FusionCallbacksIS1K_NS1O_17LinearCombinationISI_fSI_fLNS_15FloatRoundStyleE2EEESH_S1N_JEEENS4_5SM1004TMEM4LOAD26SM100_TMEM_LOAD_32dp32b64xES13_S1D_NS4_39AutoVectorizingCopyWithAssumedAlignmentILi128EEENS4_14SM90_TMA_STOREES1D_S1Z_S1Z_EEEvvEEEEvNT_6ParamsE)
	.align		4
        /*000c*/ 	.word	index@(__assertfail)
	.align		4
        /*0010*/ 	.word	0x00000000
	.align		4
        /*0014*/ 	.word	0xfffffffe
	.align		4
        /*0018*/ 	.word	0x00000000
	.align		4
        /*001c*/ 	.word	0xfffffffd
	.align		4
        /*0020*/ 	.word	0x00000000
	.align		4
        /*0024*/ 	.word	0xfffffffc


//--------------------- .nv.constant4             --------------------------
	.section	.nv.constant4,"a",@progbits
	.align	8
	.align		8
.nv.constant4:
        /*0000*/ 	.dword	__assertfail
	.align		8
        /*0008*/ 	.dword	__unnamed_1
	.align		8
        /*0010*/ 	.dword	__unnamed_2
	.align		8
        /*0018*/ 	.dword	__unnamed_3
	.align		8
        /*0020*/ 	.dword	_ZN40_INTERNAL_7d119280_4_k_cu_b9ba45a9_246314cuda3std3__45__cpo5beginE
	.align		8
        /*0028*/ 	.dword	_ZN40_INTERNAL_7d119280_4_k_cu_b9ba45a9_246314cuda3std3__45__cpo3endE
	.align		8
        /*0030*/ 	.dword	_ZN40_INTERNAL_7d119280_4_k_cu_b9ba45a9_246314cuda3std3__45__cpo6cbeginE
	.align		8
        /*0038*/ 	.dword	_ZN40_INTERNAL_7d119280_4_k_cu_b9ba45a9_246314cuda3std3__45__cpo4cendE
	.align		8
        /*0040*/ 	.dword	_ZN40_INTERNAL_7d119280_4_k_cu_b9ba45a9_246314cuda3std3__442_GLOBAL__N__7d119280_4_k_cu_b9ba45a9_246316ignoreE
	.align		8
        /*0048*/ 	.dword	_ZN40_INTERNAL_7d119280_4_k_cu_b9ba45a9_246314cuda3std3__419piecewise_constructE
	.align		8
        /*0050*/ 	.dword	_ZN40_INTERNAL_7d119280_4_k_cu_b9ba45a9_246314cuda3std3__48in_placeE
	.align		8
        /*0058*/ 	.dword	_ZN40_INTERNAL_7d119280_4_k_cu_b9ba45a9_246314cuda3std6ranges3__45__cpo4swapE
	.align		8
        /*0060*/ 	.dword	_ZN40_INTERNAL_7d119280_4_k_cu_b9ba45a9_246314cuda3std6ranges3__45__cpo9iter_moveE
	.align		8
        /*0068*/ 	.dword	_ZN40_INTERNAL_7d119280_4_k_cu_b9ba45a9_246314cute7productE
	.align		8
        /*0070*/ 	.dword	_ZN40_INTERNAL_7d119280_4_k_cu_b9ba45a9_246314cute1_E
	.align		8
        /*0078*/ 	.dword	$str$25
	.align		8
        /*0080*/ 	.dword	$str$26
	.align		8
        /*0088*/ 	.dword	$str$27
	.align		8
        /*0090*/ 	.dword	$str$28


//--------------------- .text._ZN7cutlass13device_kernelINS_4gemm6kernel13GemmUniversalIN4cute5tupleIJiiiiEEENS1_10collective13CollectiveMmaINS1_35MainloopSm100TmaUmmaWarpSpecializedILi4ELi2ELi2ENS5_IJNS4_1CILi1EEESB_SB_EEEEENS5_IJNSA_ILi128EEENSA_ILi256EEENSA_ILi64EEEEEENS_12float_e4m3_tENS5_IJlSB_lEEESI_SJ_NS4_8TiledMMAINS4_8MMA_AtomIJNS4_10MMA_TraitsINS4_19SM100_MMA_F8F6F4_SSEJSI_SI_fSE_SF_NS4_17integral_constantINS4_4UMMA5MajorELSQ_0EEESR_NSO_INSP_7ScaleInELSS_0EEEST_EEEEEENS4_6LayoutISC_NS5_IJNSA_ILi0EEESX_SX_EEEEENS5_IJNS4_10UnderscoreES10_S10_EEEEENS4_13SM90_TMA_LOADENS4_14ComposedLayoutINS4_7SwizzleILi2ELi4ELi3EEENS4_18smem_ptr_flag_bitsILi8EEENSW_INS5_IJNSA_ILi8EEESG_EEENS5_IJSG_SB_EEEEEEEvNS4_8identityES13_S1D_vS1E_EENS_8epilogue10collective18CollectiveEpilogueINS1G_23Sm100TmaWarpSpecializedILi4ELi2ELi64ELb0ELb0EEEJSH_NS5_IJNSW_ISE_SB_EENSW_ISG_SB_EEEEESI_SJ_SI_SJ_NS1G_6fusion15FusionCallbacksIS1K_NS1O_17LinearCombinationISI_fSI_fLNS_15FloatRoundStyleE2EEESH_S1N_JEEENS4_5SM1004TMEM4LOAD26SM100_TMEM_LOAD_32dp32b64xES13_S1D_NS4_39AutoVectorizingCopyWithAssumedAlignmentILi128EEENS4_14SM90_TMA_STOREES1D_S1Z_S1Z_EEEvvEEEEvNT_6ParamsE --------------------------
	.section	.text._ZN7cutlass13device_kernelINS_4gemm6kernel13GemmUniversalIN4cute5tupleIJiiiiEEENS1_10collective13CollectiveMmaINS1_35MainloopSm100TmaUmmaWarpSpecializedILi4ELi2ELi2ENS5_IJNS4_1CILi1EEESB_SB_EEEEENS5_IJNSA_ILi128EEENSA_ILi256EEENSA_ILi64EEEEEENS_12float_e4m3_tENS5_IJlSB_lEEESI_SJ_NS4_8TiledMMAINS4_8MMA_AtomIJNS4_10MMA_TraitsINS4_19SM100_MMA_F8F6F4_SSEJSI_SI_fSE_SF_NS4_17integral_constantINS4_4UMMA5MajorELSQ_0EEESR_NSO_INSP_7ScaleInELSS_0EEEST_EEEEEENS4_6LayoutISC_NS5_IJNSA_ILi0EEESX_SX_EEEEENS5_IJNS4_10UnderscoreES10_S10_EEEEENS4_13SM90_TMA_LOADENS4_14ComposedLayoutINS4_7SwizzleILi2ELi4ELi3EEENS4_18smem_ptr_flag_bitsILi8EEENSW_INS5_IJNSA_ILi8EEESG_EEENS5_IJSG_SB_EEEEEEEvNS4_8identityES13_S1D_vS1E_EENS_8epilogue10collective18CollectiveEpilogueINS1G_23Sm100TmaWarpSpecializedILi4ELi2ELi64ELb0ELb0EEEJSH_NS5_IJNSW_ISE_SB_EENSW_ISG_SB_EEEEESI_SJ_SI_SJ_NS1G_6fusion15FusionCallbacksIS1K_NS1O_17LinearCombinationISI_fSI_fLNS_15FloatRoundStyleE2EEESH_S1N_JEEENS4_5SM1004TMEM4LOAD26SM100_TMEM_LOAD_32dp32b64xES13_S1D_NS4_39AutoVectorizingCopyWithAssumedAlignmentILi128EEENS4_14SM90_TMA_STOREES1D_S1Z_S1Z_EEEvvEEEEvNT_6ParamsE,"ax",@progbits
	.align	128
.text._ZN7cutlass13device_kernelINS_4gemm6kernel13GemmUniversalIN4cute5tupleIJiiiiEEENS1_10collective13CollectiveMmaINS1_35MainloopSm100TmaUmmaWarpSpecializedILi4ELi2ELi2ENS5_IJNS4_1CILi1EEESB_SB_EEEEENS5_IJNSA_ILi128EEENSA_ILi256EEENSA_ILi64EEEEEENS_12float_e4m3_tENS5_IJlSB_lEEESI_SJ_NS4_8TiledMMAINS4_8MMA_AtomIJNS4_10MMA_TraitsINS4_19SM100_MMA_F8F6F4_SSEJSI_SI_fSE_SF_NS4_17integral_constantINS4_4UMMA5MajorELSQ_0EEESR_NSO_INSP_7ScaleInELSS_0EEEST_EEEEEENS4_6LayoutISC_NS5_IJNSA_ILi0EEESX_SX_EEEEENS5_IJNS4_10UnderscoreES10_S10_EEEEENS4_13SM90_TMA_LOADENS4_14ComposedLayoutINS4_7SwizzleILi2ELi4ELi3EEENS4_18smem_ptr_flag_bitsILi8EEENSW_INS5_IJNSA_ILi8EEESG_EEENS5_IJSG_SB_EEEEEEEvNS4_8identityES13_S1D_vS1E_EENS_8epilogue10collective18CollectiveEpilogueINS1G_23Sm100TmaWarpSpecializedILi4ELi2ELi64ELb0ELb0EEEJSH_NS5_IJNSW_ISE_SB_EENSW_ISG_SB_EEEEESI_SJ_SI_SJ_NS1G_6fusion15FusionCallbacksIS1K_NS1O_17LinearCombinationISI_fSI_fLNS_15FloatRoundStyleE2EEESH_S1N_JEEENS4_5SM1004TMEM4LOAD26SM100_TMEM_LOAD_32dp32b64xES13_S1D_NS4_39AutoVectorizingCopyWithAssumedAlignmentILi128EEENS4_14SM90_TMA_STOREES1D_S1Z_S1Z_EEEvvEEEEvNT_6ParamsE:
        .type           _ZN7cutlass13device_kernelINS_4gemm6kernel13GemmUniversalIN4cute5tupleIJiiiiEEENS1_10collective13CollectiveMmaINS1_35MainloopSm100TmaUmmaWarpSpecializedILi4ELi2ELi2ENS5_IJNS4_1CILi1EEESB_SB_EEEEENS5_IJNSA_ILi128EEENSA_ILi256EEENSA_ILi64EEEEEENS_12float_e4m3_tENS5_IJlSB_lEEESI_SJ_NS4_8TiledMMAINS4_8MMA_AtomIJNS4_10MMA_TraitsINS4_19SM100_MMA_F8F6F4_SSEJSI_SI_fSE_SF_NS4_17integral_constantINS4_4UMMA5MajorELSQ_0EEESR_NSO_INSP_7ScaleInELSS_0EEEST_EEEEEENS4_6LayoutISC_NS5_IJNSA_ILi0EEESX_SX_EEEEENS5_IJNS4_10UnderscoreES10_S10_EEEEENS4_13SM90_TMA_LOADENS4_14ComposedLayoutINS4_7SwizzleILi2ELi4ELi3EEENS4_18smem_ptr_flag_bitsILi8EEENSW_INS5_IJNSA_ILi8EEESG_EEENS5_IJSG_SB_EEEEEEEvNS4_8identityES13_S1D_vS1E_EENS_8epilogue10collective18CollectiveEpilogueINS1G_23Sm100TmaWarpSpecializedILi4ELi2ELi64ELb0ELb0EEEJSH_NS5_IJNSW_ISE_SB_EENSW_ISG_SB_EEEEESI_SJ_SI_SJ_NS1G_6fusion15FusionCallbacksIS1K_NS1O_17LinearCombinationISI_fSI_fLNS_15FloatRoundStyleE2EEESH_S1N_JEEENS4_5SM1004TMEM4LOAD26SM100_TMEM_LOAD_32dp32b64xES13_S1D_NS4_39AutoVectorizingCopyWithAssumedAlignmentILi128EEENS4_14SM90_TMA_STOREES1D_S1Z_S1Z_EEEvvEEEEvNT_6ParamsE,@function
        .size           _ZN7cutlass13device_kernelINS_4gemm6kernel13GemmUniversalIN4cute5tupleIJiiiiEEENS1_10collective13CollectiveMmaINS1_35MainloopSm100TmaUmmaWarpSpecializedILi4ELi2ELi2ENS5_IJNS4_1CILi1EEESB_SB_EEEEENS5_IJNSA_ILi128EEENSA_ILi256EEENSA_ILi64EEEEEENS_12float_e4m3_tENS5_IJlSB_lEEESI_SJ_NS4_8TiledMMAINS4_8MMA_AtomIJNS4_10MMA_TraitsINS4_19SM100_MMA_F8F6F4_SSEJSI_SI_fSE_SF_NS4_17integral_constantINS4_4UMMA5MajorELSQ_0EEESR_NSO_INSP_7ScaleInELSS_0EEEST_EEEEEENS4_6LayoutISC_NS5_IJNSA_ILi0EEESX_SX_EEEEENS5_IJNS4_10UnderscoreES10_S10_EEEEENS4_13SM90_TMA_LOADENS4_14ComposedLayoutINS4_7SwizzleILi2ELi4ELi3EEENS4_18smem_ptr_flag_bitsILi8EEENSW_INS5_IJNSA_ILi8EEESG_EEENS5_IJSG_SB_EEEEEEEvNS4_8identityES13_S1D_vS1E_EENS_8epilogue10collective18CollectiveEpilogueINS1G_23Sm100TmaWarpSpecializedILi4ELi2ELi64ELb0ELb0EEEJSH_NS5_IJNSW_ISE_SB_EENSW_ISG_SB_EEEEESI_SJ_SI_SJ_NS1G_6fusion15FusionCallbacksIS1K_NS1O_17LinearCombinationISI_fSI_fLNS_15FloatRoundStyleE2EEESH_S1N_JEEENS4_5SM1004TMEM4LOAD26SM100_TMEM_LOAD_32dp32b64xES13_S1D_NS4_39AutoVectorizingCopyWithAssumedAlignmentILi128EEENS4_14SM90_TMA_STOREES1D_S1Z_S1Z_EEEvvEEEEvNT_6ParamsE,(.L_x_167 - _ZN7cutlass13device_kernelINS_4gemm6kernel13GemmUniversalIN4cute5tupleIJiiiiEEENS1_10collective13CollectiveMmaINS1_35MainloopSm100TmaUmmaWarpSpecializedILi4ELi2ELi2ENS5_IJNS4_1CILi1EEESB_SB_EEEEENS5_IJNSA_ILi128EEENSA_ILi256EEENSA_ILi64EEEEEENS_12float_e4m3_tENS5_IJlSB_lEEESI_SJ_NS4_8TiledMMAINS4_8MMA_AtomIJNS4_10MMA_TraitsINS4_19SM100_MMA_F8F6F4_SSEJSI_SI_fSE_SF_NS4_17integral_constantINS4_4UMMA5MajorELSQ_0EEESR_NSO_INSP_7ScaleInELSS_0EEEST_EEEEEENS4_6LayoutISC_NS5_IJNSA_ILi0EEESX_SX_EEEEENS5_IJNS4_10UnderscoreES10_S10_EEEEENS4_13SM90_TMA_LOADENS4_14ComposedLayoutINS4_7SwizzleILi2ELi4ELi3EEENS4_18smem_ptr_flag_bitsILi8EEENSW_INS5_IJNSA_ILi8EEESG_EEENS5_IJSG_SB_EEEEEEEvNS4_8identityES13_S1D_vS1E_EENS_8epilogue10collective18CollectiveEpilogueINS1G_23Sm100TmaWarpSpecializedILi4ELi2ELi64ELb0ELb0EEEJSH_NS5_IJNSW_ISE_SB_EENSW_ISG_SB_EEEEESI_SJ_SI_SJ_NS1G_6fusion15FusionCallbacksIS1K_NS1O_17LinearCombinationISI_fSI_fLNS_15FloatRoundStyleE2EEESH_S1N_JEEENS4_5SM1004TMEM4LOAD26SM100_TMEM_LOAD_32dp32b64xES13_S1D_NS4_39AutoVectorizingCopyWithAssumedAlignmentILi128EEENS4_14SM90_TMA_STOREES1D_S1Z_S1Z_EEEvvEEEEvNT_6ParamsE)
        .other          _ZN7cutlass13device_kernelINS_4gemm6kernel13GemmUniversalIN4cute5tupleIJiiiiEEENS1_10collective13CollectiveMmaINS1_35MainloopSm100TmaUmmaWarpSpecializedILi4ELi2ELi2ENS5_IJNS4_1CILi1EEESB_SB_EEEEENS5_IJNSA_ILi128EEENSA_ILi256EEENSA_ILi64EEEEEENS_12float_e4m3_tENS5_IJlSB_lEEESI_SJ_NS4_8TiledMMAINS4_8MMA_AtomIJNS4_10MMA_TraitsINS4_19SM100_MMA_F8F6F4_SSEJSI_SI_fSE_SF_NS4_17integral_constantINS4_4UMMA5MajorELSQ_0EEESR_NSO_INSP_7ScaleInELSS_0EEEST_EEEEEENS4_6LayoutISC_NS5_IJNSA_ILi0EEESX_SX_EEEEENS5_IJNS4_10UnderscoreES10_S10_EEEEENS4_13SM90_TMA_LOADENS4_14ComposedLayoutINS4_7SwizzleILi2ELi4ELi3EEENS4_18smem_ptr_flag_bitsILi8EEENSW_INS5_IJNSA_ILi8EEESG_EEENS5_IJSG_SB_EEEEEEEvNS4_8identityES13_S1D_vS1E_EENS_8epilogue10collective18CollectiveEpilogueINS1G_23Sm100TmaWarpSpecializedILi4ELi2ELi64ELb0ELb0EEEJSH_NS5_IJNSW_ISE_SB_EENSW_ISG_SB_EEEEESI_SJ_SI_SJ_NS1G_6fusion15FusionCallbacksIS1K_NS1O_17LinearCombinationISI_fSI_fLNS_15FloatRoundStyleE2EEESH_S1N_JEEENS4_5SM1004TMEM4LOAD26SM100_TMEM_LOAD_32dp32b64xES13_S1D_NS4_39AutoVectorizingCopyWithAssumedAlignmentILi128EEENS4_14SM90_TMA_STOREES1D_S1Z_S1Z_EEEvvEEEEvNT_6ParamsE,@"STO_CUDA_ENTRY STV_DEFAULT"
_ZN7cutlass13device_kernelINS_4gemm6kernel13GemmUniversalIN4cute5tupleIJiiiiEEENS1_10collective13CollectiveMmaINS1_35MainloopSm100TmaUmmaWarpSpecializedILi4ELi2ELi2ENS5_IJNS4_1CILi1EEESB_SB_EEEEENS5_IJNSA_ILi128EEENSA_ILi256EEENSA_ILi64EEEEEENS_12float_e4m3_tENS5_IJlSB_lEEESI_SJ_NS4_8TiledMMAINS4_8MMA_AtomIJNS4_10MMA_TraitsINS4_19SM100_MMA_F8F6F4_SSEJSI_SI_fSE_SF_NS4_17integral_constantINS4_4UMMA5MajorELSQ_0EEESR_NSO_INSP_7ScaleInELSS_0EEEST_EEEEEENS4_6LayoutISC_NS5_IJNSA_ILi0EEESX_SX_EEEEENS5_IJNS4_10UnderscoreES10_S10_EEEEENS4_13SM90_TMA_LOADENS4_14ComposedLayoutINS4_7SwizzleILi2ELi4ELi3EEENS4_18smem_ptr_flag_bitsILi8EEENSW_INS5_IJNSA_ILi8EEESG_EEENS5_IJSG_SB_EEEEEEEvNS4_8identityES13_S1D_vS1E_EENS_8epilogue10collective18CollectiveEpilogueINS1G_23Sm100TmaWarpSpecializedILi4ELi2ELi64ELb0ELb0EEEJSH_NS5_IJNSW_ISE_SB_EENSW_ISG_SB_EEEEESI_SJ_SI_SJ_NS1G_6fusion15FusionCallbacksIS1K_NS1O_17LinearCombinationISI_fSI_fLNS_15FloatRoundStyleE2EEESH_S1N_JEEENS4_5SM1004TMEM4LOAD26SM100_TMEM_LOAD_32dp32b64xES13_S1D_NS4_39AutoVectorizingCopyWithAssumedAlignmentILi128EEENS4_14SM90_TMA_STOREES1D_S1Z_S1Z_EEEvvEEEEvNT_6ParamsE:
[----:B------:R-:W1:Y:S01]  /*0000*/  LDC R1, c[0x0][0x37c] ;  /* 0x0000df00ff017b82 */ /* 0x000e620000000800 */
[----:B------:R-:W2:Y:S01]  /*0010*/  S2R R185, SR_TID.X ;  /* 0x0000000000b97919 */ /* 0x000ea20000002100 */
[----:B------:R-:W3:Y:S01]  /*0020*/  LDCU.64 UR4, c[0x0][0x890] ;  /* 0x00011200ff0477ac */ /* 0x000ee20008000a00 */
[----:B------:R-:W-:Y:S02]  /*0030*/  PRMT R171, RZ, 0x7610, R171 ;  /* 0x00007610ffab7816 */ /* 0x000fe400000000ab */
[----:B------:R-:W-:Y:S01]  /*0040*/  ELECT P5, URZ, PT ;  /* 0x0000000000ff782f */ /* 0x000fe200038a0000 */
[----:B------:R-:W4:Y:S01]  /*0050*/  LDCU.64 UR46, c[0x0][0x358] ;  /* 0x00006b00ff2e77ac */ /* 0x000f220008000a00 */
[----:B---3--:R-:W-:-:S04]  /*0060*/  UISETP.NE.U32.AND UP0, UPT, UR4, URZ, UPT ;  /* 0x000000ff0400728c */ /* 0x008fc8000bf05070 */
[----:B------:R-:W-:Y:S01]  /*0070*/  UISETP.NE.AND.EX UP0, UPT, UR5, URZ, UPT, UP0 ;  /* 0x000000ff0500728c */ /* 0x000fe2000bf05300 */
[----:B--2---:R-:W-:-:S05]  /*0080*/  SHF.R.U32.HI R173, RZ, 0x5, R185 ;  /* 0x00000005ffad7819 */ /* 0x004fca00000116b9 */
[----:B------:R-:W2:Y:S02]  /*0090*/  SHFL.IDX PT, R0, R173, RZ, 0x1f ;  /* 0x00001fffad007589 */ /* 0x000ea400000e0000 */
[----:B--2---:R-:W-:Y:S01]  /*00a0*/  R2UR UR8, R0 ;  /* 0x00000000000872ca */ /* 0x004fe200000e0000 */
[----:B-1--4-:R-:W-:-:S14]  /*00b0*/  BRA.U UP0, `(.L_x_0) ;  /* 0x00000001002c7547 */ /* 0x012fdc000b800000 */
[----:B------:R-:W1:Y:S02]  /*00c0*/  LDCU.64 UR6, c[0x0][0x888] ;  /* 0x00011100ff0677ac */ /* 0x000e640008000a00 */
[----:B-1----:R-:W-:-:S04]  /*00d0*/  UISETP.NE.U32.AND UP0, UPT, UR6, URZ, UPT ;  /* 0x000000ff0600728c */ /* 0x002fc8000bf05070 */
[----:B------:R-:W-:-:S09]  /*00e0*/  UISETP.NE.AND.EX UP0, UPT, UR7, URZ, UPT, UP0 ;  /* 0x000000ff0700728c */ /* 0x000fd2000bf05300 */
[----:B------:R-:W-:Y:S05]  /*00f0*/  BRA.U !UP0, `(.L_x_1) ;  /* 0x0000000108107547 */ /* 0x000fea000b800000 */
[----:B------:R-:W1:Y:S02]  /*0100*/  LDC.64 R2, c[0x0][0x888] ;  /* 0x00022200ff027b82 */ /* 0x000e640000000a00 */
[----:B-1----:R1:W5:Y:S01]  /*0110*/  LDG.E R81, desc[UR46][R2.64] ;  /* 0x0000002e02517981 */ /* 0x002362000c1e1900 */
[----:B------:R-:W-:Y:S01]  /*0120*/  HFMA2 R171, -RZ, RZ, 0, 5.9604644775390625e-08 ;  /* 0x00000001ffab7431 */ /* 0x000fe200000001ff */
[----:B------:R-:W-:Y:S05]  /*0130*/  BRA `(.L_x_0) ;  /* 0x00000000000c7947 */ /* 0x000fea0003800000 */
.L_x_1:
[----:B------:R-:W1:Y:S01]  /*0140*/  LDCU UR6, c[0x0][0x880] ;  /* 0x00011000ff0677ac */ /* 0x000e620008000800 */
[----:B------:R-:W-:Y:S01]  /*0150*/  HFMA2 R171, -RZ, RZ, 0, 5.9604644775390625e-08 ;  /* 0x00000001ffab7431 */ /* 0x000fe200000001ff */
[----:B-1----:R-:W-:-:S07]  /*0160*/  MOV R81, UR6 ;  /* 0x0000000600517c02 */ /* 0x002fce0008000f00 */
.L_x_0:
[----:B------:R-:W2:Y:S02]  /*0170*/  LDCU.64 UR6, c[0x0][0x8b0] ;  /* 0x00011600ff0677ac */ /* 0x000ea40008000a00 */
[----:B--2---:R-:W-:-:S04]  /*0180*/  UISETP.NE.U32.AND UP0, UPT, UR6, URZ, UPT ;  /* 0x000000ff0600728c */ /* 0x004fc8000bf05070 */
[----:B------:R-:W-:-:S09]  /*0190*/  UISETP.NE.AND.EX UP0, UPT, UR7, URZ, UPT, UP0 ;  /* 0x000000ff0700728c */ /* 0x000fd2000bf05300 */
[----:B------:R-:W-:Y:S05]  /*01a0*/  BRA.U UP0, `(.L_x_2) ;  /* 0x0000000100247547 */ /* 0x000fea000b800000 */
[----:B------:R-:W2:Y:S02]  /*01b0*/  LDCU.64 UR6, c[0x0][0x8a8] ;  /* 0x00011500ff0677ac */ /* 0x000ea40008000a00 */
[----:B--2---:R-:W-:-:S04]  /*01c0*/  UISETP.NE.U32.AND UP0, UPT, UR6, URZ, UPT ;  /* 0x000000ff0600728c */ /* 0x004fc8000bf05070 */
[----:B------:R-:W-:-:S09]  /*01d0*/  UISETP.NE.AND.EX UP0, UPT, UR7, URZ, UPT, UP0 ;  /* 0x000000ff0700728c */ /* 0x000fd2000bf05300 */
[----:B------:R-:W-:Y:S05]  /*01e0*/  BRA.U !UP0, `(.L_x_3) ;  /* 0x00000001080c7547 */ /* 0x000fea000b800000 */
[----:B------:R-:W2:Y:S02]  /*01f0*/  LDC.64 R78, c[0x0][0x8a8] ;  /* 0x00022a00ff4e7b82 */ /* 0x000ea40000000a00 */
[----:B--2---:R2:W5:Y:S01]  /*0200*/  LDG.E R78, desc[UR46][R78.64] ;  /* 0x0000002e4e4e7981 */ /* 0x004562000c1e1900 */
[----:B------:R-:W-:Y:S05]  /*0210*/  BRA `(.L_x_2) ;  /* 0x0000000000087947 */ /* 0x000fea0003800000 */
.L_x_3:
[----:B------:R-:W2:Y:S02]  /*0220*/  LDCU UR6, c[0x0][0x8a0] ;  /* 0x00011400ff0677ac */ /* 0x000ea40008000800 */
[----:B--2---:R-:W-:Y:S02]  /*0230*/  MOV R78, UR6 ;  /* 0x00000006004e7c02 */ /* 0x004fe40008000f00 */
.L_x_2:
[----:B------:R-:W-:Y:S01]  /*0240*/  IMAD.U32 R0, RZ, RZ, UR8 ;  /* 0x00000008ff007e24 */ /* 0x000fe2000f8e00ff */
[----:B------:R-:W-:Y:S04]  /*0250*/  BSSY.RECONVERGENT B0, `(.L_x_4) ;  /* 0x000000c000007945 */ /* 0x000fe80003800200 */
[C---:B------:R-:W-:Y:S02]  /*0260*/  ISETP.NE.OR P1, PT, R0.reuse, 0x1, !P5 ;  /* 0x000000010000780c */ /* 0x040fe40006f25670 */
[----:B------:R-:W-:-:S11]  /*0270*/  ISETP.NE.OR P0, PT, R0, 0x3, !P5 ;  /* 0x000000030000780c */ /* 0x000fd60006f05670 */
[----:B------:R-:W-:Y:S05]  /*0280*/  @P1 BRA `(.L_x_5) ;  /* 0x0000000000201947 */ /* 0x000fea0003800000 */
[----:B------:R-:W3:Y:S02]  /*0290*/  LDCU.64 UR6, c[0x0][0x348] ;  /* 0x00006900ff0677ac */ /* 0x000ee40008000a00 */
[----:B---3--:R-:W-:Y:S02]  /*02a0*/  UIADD3 UR10, UP1, UPT, UR6, 0x80, URZ ;  /* 0x00000080060a7890 */ /* 0x008fe4000ff3e0ff */
[----:B------:R-:W-:Y:S02]  /*02b0*/  UIADD3 UR6, UP0, UPT, UR6, 0x180, URZ ;  /* 0x0000018006067890 */ /* 0x000fe4000ff1e0ff */
[----:B------:R-:W-:Y:S02]  /*02c0*/  UIADD3.X UR11, UPT, UPT, URZ, UR7, URZ, UP1, !UPT ;  /* 0x00000007ff0b7290 */ /* 0x000fe40008ffe4ff */
[----:B------:R-:W-:-:S07]  /*02d0*/  UIADD3.X UR7, UPT, UPT, URZ, UR7, URZ, UP0, !UPT ;  /* 0x00000007ff077290 */ /* 0x000fce00087fe4ff */
[----:B------:R3:W-:Y:S02]  /*02e0*/  UTMACCTL.PF [UR10] ;  /* 0x000000000a0079b9 */ /* 0x0007e40008040000 */
[----:B------:R3:W-:Y:S02]  /*02f0*/  UTMACCTL.PF [UR6] ;  /* 0x00000000060079b9 */ /* 0x0007e40008040000 */
[----:B---3--:R-:W-:Y:S01]  /*0300*/  NOP ;  /* 0x0000000000007918 */ /* 0x008fe20000000000 */
.L_x_5:
[----:B------:R-:W-:Y:S05]  /*0310*/  BSYNC.RECONVERGENT B0 ;  /* 0x0000000000007941 */ /* 0x000fea0003800200 */
.L_x_4:
[----:B------:R-:W-:Y:S04]  /*0320*/  BSSY.RECONVERGENT B0, `(.L_x_6) ;  /* 0x000000a000007945 */ /* 0x000fe80003800200 */
        /* <DEDUP_REMOVED lines=9> */
.L_x_7:
[----:B------:R-:W-:Y:S05]  /*03c0*/  BSYNC.RECONVERGENT B0 ;  /* 0x0000000000007941 */ /* 0x000fea0003800200 */
.L_x_6:
[----:B------:R-:W3:Y:S01]  /*03d0*/  LDCU.64 UR6, c[0x0][0x888] ;  /* 0x00011100ff0677ac */ /* 0x000ee20008000a00 */
[----:B------:R-:W-:Y:S02]  /*03e0*/  UISETP.EQ.U32.AND UP1, UPT, UR4, URZ, UPT ;  /* 0x000000ff0400728c */ /* 0x000fe4000bf22070 */
[----:B------:R-:W-:Y:S02]  /*03f0*/  UPLOP3.LUT UP2, UPT, UPT, UPT, UPT, 0x80, 0x8 ;  /* 0x000000000008789c */ /* 0x000fe40003f4f070 */
[----:B---3--:R-:W-:-:S04]  /*0400*/  UISETP.NE.U32.AND UP0, UPT, UR6, URZ, UPT ;  /* 0x000000ff0600728c */ /* 0x008fc8000bf05070 */
[----:B------:R-:W-:-:S04]  /*0410*/  UISETP.NE.AND.EX UP0, UPT, UR7, URZ, UPT, UP0 ;  /* 0x000000ff0700728c */ /* 0x000fc8000bf05300 */
[----:B------:R-:W-:-:S04]  /*0420*/  UISETP.EQ.OR.EX UP3, UPT, UR5, URZ, !UP0, UP1 ;  /* 0x000000ff0500728c */ /* 0x000fc8000c762710 */
[----:B------:R-:W-:-:S05]  /*0430*/  UP2UR UR50, UPR, URZ, 0x8 ;  /* 0x00000008ff327883 */ /* 0x000fca0008000000 */
[----:B------:R-:W-:Y:S07]  /*0440*/  BRA.U !UP3, `(.L_x_8) ;  /* 0x000000010b207547 */ /* 0x000fee000b800000 */
[----:B------:R-:W-:Y:S01]  /*0450*/  UISETP.NE.U32.AND UP2, UPT, UR4, URZ, UPT ;  /* 0x000000ff0400728c */ /* 0x000fe2000bf45070 */
[----:B-----5:R-:W-:Y:S01]  /*0460*/  FSETP.NEU.AND P0, PT, R81, RZ, PT ;  /* 0x000000ff5100720b */ /* 0x020fe20003f0d000 */
[----:B------:R-:W-:Y:S02]  /*0470*/  USEL UR4, URZ, 0xffffffff, UP0 ;  /* 0xffffffffff047887 */ /* 0x000fe40008000000 */
[----:B------:R-:W-:-:S10]  /*0480*/  UISETP.NE.AND.EX UP2, UPT, UR5, URZ, UPT, UP2 ;  /* 0x000000ff0500728c */ /* 0x000fd4000bf45320 */
[----:B------:R-:W-:Y:S01]  /*0490*/  VOTEU.ANY UP1, P0 ;  /* 0x0000000000ff7886 */ /* 0x000fe20000020100 */
[----:B------:R-:W-:-:S04]  /*04a0*/  @!UP2 USEL UR4, URZ, 0xffffffff, UP1 ;  /* 0xffffffffff04a887 */ /* 0x000fc80008800000 */
[----:B------:R-:W-:-:S04]  /*04b0*/  ULOP3.LUT UR4, UR4, 0x1, URZ, 0xc0, !UPT ;  /* 0x0000000104047892 */ /* 0x000fc8000f8ec0ff */
[----:B------:R-:W-:-:S11]  /*04c0*/  UISETP.NE.U32.AND UP2, UPT, UR4, 0x1, UPT ;  /* 0x000000010400788c */ /* 0x000fd6000bf45070 */
.L_x_8:
[----:B-1----:R-:W1:Y:S01]  /*04d0*/  SHFL.IDX PT, R2, R173, RZ, 0x1f ;  /* 0x00001fffad027589 */ /* 0x002e6200000e0000 */
[----:B------:R-:W-:-:S04]  /*04e0*/  UISETP.NE.AND UP1, UPT, UR8, 0x2, UPT ;  /* 0x000000020800788c */ /* 0x000fc8000bf25270 */
[----:B------:R-:W-:Y:S01]  /*04f0*/  USEL UR6, URZ, 0x1, UP1 ;  /* 0x00000001ff067887 */ /* 0x000fe20008800000 */
[----:B-1----:R-:W-:-:S13]  /*0500*/  ISETP.NE.AND P0, PT, R2, RZ, PT ;  /* 0x000000ff0200720c */ /* 0x002fda0003f05270 */
[----:B------:R-:W-:Y:S05]  /*0510*/  @P0 BRA `(.L_x_9) ;  /* 0x0000000000480947 */ /* 0x000fea0003800000 */
[----:B------:R-:W1:Y:S01]  /*0520*/  S2UR UR5, SR_CgaCtaId ;  /* 0x00000000000579c3 */ /* 0x000e620000008800 */
[----:B------:R-:W-:Y:S01]  /*0530*/  UMOV UR7, 0x400 ;  /* 0x0000040000077882 */ /* 0x000fe20000000000 */
[----:B------:R-:W-:Y:S01]  /*0540*/  UMOV UR4, 0x1 ;  /* 0x0000000100047882 */ /* 0x000fe20000000000 */
[----:B------:R-:W-:Y:S01]  /*0550*/  ELECT P0, URZ, PT ;  /* 0x0000000000ff782f */ /* 0x000fe20003800000 */
[----:B------:R-:W-:-:S04]  /*0560*/  UIADD3 UR10, UPT, UPT, -UR4, 0x100000, URZ ;  /* 0x00100000040a7890 */ /* 0x000fc8000fffe1ff */
[----:B------:R-:W-:Y:S02]  /*0570*/  USHF.L.U32 UR11, UR10, 0xb, URZ ;  /* 0x0000000b0a0b7899 */ /* 0x000fe400080006ff */
[----:B------:R-:W-:Y:S02]  /*0580*/  USHF.L.U32 UR10, UR10, 0x1, URZ ;  /* 0x000000010a0a7899 */ /* 0x000fe400080006ff */
[----:B-1----:R-:W-:Y:S01]  /*0590*/  ULEA UR5, UR5, UR7, 0x18 ;  /* 0x0000000705057291 */ /* 0x002fe2000f8ec0ff */
[----:B------:R-:W1:Y:S11]  /*05a0*/  FENCE.VIEW.ASYNC.S ;  /* 0x00000000000073c6 */ /* 0x000e760000000000 */
[----:B-1----:R1:W3:Y:S01]  /*05b0*/  SYNCS.EXCH.64 URZ, [UR5], UR10 ;  /* 0x0000000a05ff75b2 */ /* 0x0022e20008000100 */
[----:B------:R1:W4:Y:S01]  /*05c0*/  SYNCS.EXCH.64 URZ, [UR5+0x20], UR10 ;  /* 0x0000200a05ff75b2 */ /* 0x0003220008000100 */
[----:B------:R1:W1:Y:S01]  /*05d0*/  SYNCS.EXCH.64 URZ, [UR5+0x8], UR10 ;  /* 0x0000080a05ff75b2 */ /* 0x0002620008000100 */
[----:B------:R1:W1:Y:S01]  /*05e0*/  SYNCS.EXCH.64 URZ, [UR5+0x28], UR10 ;  /* 0x0000280a05ff75b2 */ /* 0x0002620008000100 */
[----:B------:R1:W1:Y:S01]  /*05f0*/  SYNCS.EXCH.64 URZ, [UR5+0x10], UR10 ;  /* 0x0000100a05ff75b2 */ /* 0x0002620008000100 */
[----:B------:R1:W1:Y:S01]  /*0600*/  SYNCS.EXCH.64 URZ, [UR5+0x30], UR10 ;  /* 0x0000300a05ff75b2 */ /* 0x0002620008000100 */
[----:B------:R1:W1:Y:S01]  /*0610*/  SYNCS.EXCH.64 URZ, [UR5+0x18], UR10 ;  /* 0x0000180a05ff75b2 */ /* 0x0002620008000100 */
[----:B------:R1:W1:Y:S01]  /*0620*/  SYNCS.EXCH.64 URZ, [UR5+0x38], UR10 ;  /* 0x0000380a05ff75b2 */ /* 0x0002620008000100 */
[----:B------:R-:W-:Y:S01]  /*0630*/  NOP ;  /* 0x0000000000007918 */ /* 0x000fe20000000000 */
.L_x_9:
[----:B------:R-:W2:Y:S01]  /*0640*/  SHFL.IDX PT, R2, R173, RZ, 0x1f ;  /* 0x00001fffad027589 */ /* 0x000ea200000e0000 */
[----:B------:R-:W-:Y:S01]  /*0650*/  NOP ;  /* 0x0000000000007918 */ /* 0x000fe20000000000 */
[----:B--2---:R-:W-:-:S13]  /*0660*/  ISETP.NE.AND P0, PT, R2, 0x1, PT ;  /* 0x000000010200780c */ /* 0x004fda0003f05270 */
[----:B------:R-:W-:Y:S05]  /*0670*/  @P0 BRA `(.L_x_10) ;  /* 0x0000000000580947 */ /* 0x000fea0003800000 */
[----:B------:R-:W2:Y:S01]  /*0680*/  S2UR UR7, SR_CgaCtaId ;  /* 0x00000000000779c3 */ /* 0x000ea20000008800 */
[----:B------:R-:W-:Y:S01]  /*0690*/  UMOV UR9, 0x400 ;  /* 0x0000040000097882 */ /* 0x000fe20000000000 */
[----:B-1----:R-:W-:Y:S01]  /*06a0*/  UMOV UR5, 0x20 ;  /* 0x0000002000057882 */ /* 0x002fe20000000000 */
[----:B------:R-:W-:Y:S01]  /*06b0*/  UMOV UR4, 0x80 ;  /* 0x0000008000047882 */ /* 0x000fe20000000000 */
[----:B------:R-:W-:-:S04]  /*06c0*/  UIADD3 UR10, UPT, UPT, -UR5, 0x100000, URZ ;  /* 0x00100000050a7890 */ /* 0x000fc8000fffe1ff */
[----:B------:R-:W-:Y:S02]  /*06d0*/  USHF.L.U32 UR11, UR10, 0xb, URZ ;  /* 0x0000000b0a0b7899 */ /* 0x000fe400080006ff */
[----:B------:R-:W-:Y:S02]  /*06e0*/  USHF.L.U32 UR10, UR10, 0x1, URZ ;  /* 0x000000010a0a7899 */ /* 0x000fe400080006ff */
[----:B------:R-:W-:-:S04]  /*06f0*/  UIADD3 UR4, UPT, UPT, -UR4, 0x100000, URZ ;  /* 0x0010000004047890 */ /* 0x000fc8000fffe1ff */
[----:B------:R-:W-:Y:S02]  /*0700*/  USHF.L.U32 UR5, UR4, 0xb, URZ ;  /* 0x0000000b04057899 */ /* 0x000fe400080006ff */
[----:B------:R-:W-:Y:S01]  /*0710*/  USHF.L.U32 UR4, UR4, 0x1, URZ ;  /* 0x0000000104047899 */ /* 0x000fe200080006ff */
[----:B------:R-:W-:Y:S01]  /*0720*/  ELECT P0, URZ, PT ;  /* 0x0000000000ff782f */ /* 0x000fe20003800000 */
[----:B--2---:R-:W-:Y:S01]  /*0730*/  ULEA UR7, UR7, UR9, 0x18 ;  /* 0x0000000907077291 */ /* 0x004fe2000f8ec0ff */
[----:B------:R-:W1:Y:S11]  /*0740*/  FENCE.VIEW.ASYNC.S ;  /* 0x00000000000073c6 */ /* 0x000e760000000000 */
[----:B-1----:R2:W1:Y:S01]  /*0750*/  SYNCS.EXCH.64 URZ, [UR7+0x40], UR10 ;  /* 0x0000400a07ff75b2 */ /* 0x0024620008000100 */
[----:B------:R2:W1:Y:S01]  /*0760*/  SYNCS.EXCH.64 URZ, [UR7+0x60], UR4 ;  /* 0x0000600407ff75b2 */ /* 0x0004620008000100 */
[----:B------:R2:W1:Y:S01]  /*0770*/  SYNCS.EXCH.64 URZ, [UR7+0x48], UR10 ;  /* 0x0000480a07ff75b2 */ /* 0x0004620008000100 */
[----:B------:R2:W1:Y:S01]  /*0780*/  SYNCS.EXCH.64 URZ, [UR7+0x68], UR4 ;  /* 0x0000680407ff75b2 */ /* 0x0004620008000100 */
[----:B------:R2:W1:Y:S01]  /*0790*/  SYNCS.EXCH.64 URZ, [UR7+0x50], UR10 ;  /* 0x0000500a07ff75b2 */ /* 0x0004620008000100 */
[----:B------:R2:W1:Y:S01]  /*07a0*/  SYNCS.EXCH.64 URZ, [UR7+0x70], UR4 ;  /* 0x0000700407ff75b2 */ /* 0x0004620008000100 */
[----:B------:R2:W1:Y:S01]  /*07b0*/  SYNCS.EXCH.64 URZ, [UR7+0x58], UR10 ;  /* 0x0000580a07ff75b2 */ /* 0x0004620008000100 */
[----:B------:R2:W1:Y:S02]  /*07c0*/  SYNCS.EXCH.64 URZ, [UR7+0x78], UR4 ;  /* 0x0000780407ff75b2 */ /* 0x0004640008000100 */
[----:B--2---:R-:W-:Y:S01]  /*07d0*/  NOP ;  /* 0x0000000000007918 */ /* 0x004fe20000000000 */
.L_x_10:
[----:B------:R-:W2:Y:S01]  /*07e0*/  SHFL.IDX PT, R2, R173, RZ, 0x1f ;  /* 0x00001fffad027589 */ /* 0x000ea200000e0000 */
[----:B------:R-:W-:Y:S01]  /*07f0*/  NOP ;  /* 0x0000000000007918 */ /* 0x000fe20000000000 */
[----:B--2---:R-:W-:-:S13]  /*0800*/  ISETP.NE.AND P0, PT, R2, 0x3, PT ;  /* 0x000000030200780c */ /* 0x004fda0003f05270 */
[----:B------:R-:W-:Y:S05]  /*0810*/  @P0 BRA `(.L_x_11) ;  /* 0x0000000000300947 */ /* 0x000fea0003800000 */
[----:B-1----:R-:W1:Y:S01]  /*0820*/  S2UR UR5, SR_CgaCtaId ;  /* 0x00000000000579c3 */ /* 0x002e620000008800 */
        /* <DEDUP_REMOVED lines=8> */
[----:B-1----:R2:W1:Y:S01]  /*08b0*/  SYNCS.EXCH.64 URZ, [UR5+0x80], UR10 ;  /* 0x0000800a05ff75b2 */ /* 0x0024620008000100 */
[----:B------:R2:W1:Y:S02]  /*08c0*/  SYNCS.EXCH.64 URZ, [UR5+0x88], UR10 ;  /* 0x0000880a05ff75b2 */ /* 0x0004640008000100 */
[----:B--2---:R-:W-:Y:S01]  /*08d0*/  NOP ;  /* 0x0000000000007918 */ /* 0x004fe20000000000 */
.L_x_11:
[----:B------:R-:W2:Y:S01]  /*08e0*/  SHFL.IDX PT, R2, R173, RZ, 0x1f ;  /* 0x00001fffad027589 */ /* 0x000ea200000e0000 */
[----:B------:R-:W-:Y:S01]  /*08f0*/  NOP ;  /* 0x0000000000007918 */ /* 0x000fe20000000000 */
[----:B--2---:R-:W-:-:S13]  /*0900*/  ISETP.NE.AND P0, PT, R2, 0x4, PT ;  /* 0x000000040200780c */ /* 0x004fda0003f05270 */
[----:B------:R-:W-:Y:S05]  /*0910*/  @P0 BRA `(.L_x_12) ;  /* 0x00000000004c0947 */ /* 0x000fea0003800000 */
[----:B-1----:R-:W1:Y:S01]  /*0920*/  S2UR UR5, SR_CgaCtaId ;  /* 0x00000000000579c3 */ /* 0x002e620000008800 */
[----:B------:R-:W-:Y:S01]  /*0930*/  UMOV UR9, 0x100 ;  /* 0x0000010000097882 */ /* 0x000fe20000000000 */
[----:B------:R-:W-:Y:S01]  /*0940*/  UMOV UR7, 0x400 ;  /* 0x0000040000077882 */ /* 0x000fe20000000000 */
[----:B------:R-:W-:Y:S01]  /*0950*/  USEL UR9, UR9, 0xe0, UP2 ;  /* 0x000000e009097887 */ /* 0x000fe20009000000 */
[----:B------:R-:W-:Y:S01]  /*0960*/  UMOV UR4, 0x1 ;  /* 0x0000000100047882 */ /* 0x000fe20000000000 */
[----:B------:R-:W-:Y:S01]  /*0970*/  ELECT P0, URZ, PT ;  /* 0x0000000000ff782f */ /* 0x000fe20003800000 */
[----:B------:R-:W-:-:S04]  /*0980*/  UIADD3 UR10, UPT, UPT, -UR4, 0x100000, URZ ;  /* 0x00100000040a7890 */ /* 0x000fc8000fffe1ff */
[----:B------:R-:W-:Y:S02]  /*0990*/  USHF.L.U32 UR11, UR10, 0xb, URZ ;  /* 0x0000000b0a0b7899 */ /* 0x000fe400080006ff */
[----:B------:R-:W-:Y:S02]  /*09a0*/  USHF.L.U32 UR10, UR10, 0x1, URZ ;  /* 0x000000010a0a7899 */ /* 0x000fe400080006ff */
[----:B------:R-:W-:-:S04]  /*09b0*/  UIADD3 UR12, UPT, UPT, -UR9, 0x100000, URZ ;  /* 0x00100000090c7890 */ /* 0x000fc8000fffe1ff */
[----:B------:R-:W-:Y:S02]  /*09c0*/  USHF.L.U32 UR13, UR12, 0xb, URZ ;  /* 0x0000000b0c0d7899 */ /* 0x000fe400080006ff */
[----:B------:R-:W-:Y:S02]  /*09d0*/  USHF.L.U32 UR12, UR12, 0x1, URZ ;  /* 0x000000010c0c7899 */ /* 0x000fe400080006ff */
[----:B-1----:R-:W-:Y:S01]  /*09e0*/  ULEA UR5, UR5, UR7, 0x18 ;  /* 0x0000000705057291 */ /* 0x002fe2000f8ec0ff */
[----:B------:R-:W1:Y:S11]  /*09f0*/  FENCE.VIEW.ASYNC.S ;  /* 0x00000000000073c6 */ /* 0x000e760000000000 */
[----:B-1----:R2:W1:Y:S01]  /*0a00*/  SYNCS.EXCH.64 URZ, [UR5+0x90], UR10 ;  /* 0x0000900a05ff75b2 */ /* 0x0024620008000100 */
[----:B------:R2:W1:Y:S01]  /*0a10*/  SYNCS.EXCH.64 URZ, [UR5+0xa0], UR12 ;  /* 0x0000a00c05ff75b2 */ /* 0x0004620008000100 */
[----:B------:R2:W1:Y:S01]  /*0a20*/  SYNCS.EXCH.64 URZ, [UR5+0x98], UR10 ;  /* 0x0000980a05ff75b2 */ /* 0x0004620008000100 */
[----:B------:R2:W1:Y:S02]  /*0a30*/  SYNCS.EXCH.64 URZ, [UR5+0xa8], UR12 ;  /* 0x0000a80c05ff75b2 */ /* 0x0004640008000100 */
[----:B--2---:R-:W-:Y:S01]  /*0a40*/  NOP ;  /* 0x0000000000007918 */ /* 0x004fe20000000000 */
.L_x_12:
        /* <DEDUP_REMOVED lines=20> */
[----:B------:R2:W1:Y:S02]  /*0b90*/  SYNCS.EXCH.64 URZ, [UR7+0xc8], UR4 ;  /* 0x0000c80407ff75b2 */ /* 0x0004640008000100 */
[----:B--2---:R-:W-:Y:S01]  /*0ba0*/  NOP ;  /* 0x0000000000007918 */ /* 0x004fe20000000000 */
.L_x_13:
        /* <DEDUP_REMOVED lines=18> */
.L_x_14:
[----:B-1----:R-:W1:Y:S01]  /*0cd0*/  S2UR UR5, SR_CTAID.X ;  /* 0x00000000000579c3 */ /* 0x002e620000002500 */
[----:B------:R-:W-:-:S05]  /*0ce0*/  CS2R.32 R170, SR_CgaSize ;  /* 0x0000000000aa7805 */ /* 0x000fca0000008a00 */
[----:B------:R-:W-:-:S05]  /*0cf0*/  IMAD R170, R170, -0xa0, RZ ;  /* 0xffffff60aaaa7824 */ /* 0x000fca00078e02ff */
[----:B------:R-:W-:-:S14]  /*0d00*/  R2UR UR9, R170 ;  /* 0x00000000aa0972ca */ /* 0x000fdc00000e0000 */
[----:B------:R-:W2:Y:S01]  /*0d10*/  LDCU UR9, c[0x0][UR9+0x2b0] ;  /* 0x00005600090977ac */ /* 0x000ea20008000800 */
[----:B------:R-:W-:Y:S01]  /*0d20*/  NOP ;  /* 0x0000000000007918 */ /* 0x000fe20000000000 */
[----:B------:R-:W-:-:S05]  /*0d30*/  CS2R.32 R170, SR_CgaSize ;  /* 0x0000000000aa7805 */ /* 0x000fca0000008a00 */
[----:B------:R-:W-:-:S05]  /*0d40*/  IMAD R170, R170, -0xa0, RZ ;  /* 0xffffff60aaaa7824 */ /* 0x000fca00078e02ff */
[----:B------:R-:W-:-:S14]  /*0d50*/  R2UR UR7, R170 ;  /* 0x00000000aa0772ca */ /* 0x000fdc00000e0000 */
[----:B------:R-:W3:Y:S01]  /*0d60*/  LDCU UR7, c[0x0][UR7+0x2b4] ;  /* 0x00005680070777ac */ /* 0x000ee20008000800 */
[----:B------:R-:W4:Y:S08]  /*0d70*/  S2UR UR4, SR_CTAID.Y ;  /* 0x00000000000479c3 */ /* 0x000f300000002600 */
[----:B------:R-:W3:Y:S01]  /*0d80*/  LDC R9, c[0x0][0xb24] ;  /* 0x0002c900ff097b82 */ /* 0x000ee20000000800 */
[----:B-1----:R-:W-:-:S02]  /*0d90*/  I2FP.F32.U32 R5, UR5 ;  /* 0x0000000500057c45 */ /* 0x002fc40008201000 */
[----:B------:R-:W-:-:S05]  /*0da0*/  CS2R.32 R3, SR_CgaSize ;  /* 0x0000000000037805 */ /* 0x000fca0000008a00 */
[----:B------:R-:W-:-:S06]  /*0db0*/  IMAD R3, R3, -0xa0, RZ ;  /* 0xffffff6003037824 */ /* 0x000fcc00078e02ff */
[----:B------:R-:W1:Y:S01]  /*0dc0*/  LDC R3, c[0x0][R3+0x2a0] ;  /* 0x0000a80003037b82 */ /* 0x000e620000000800 */
[----:B------:R-:W-:Y:S01]  /*0dd0*/  MOV R21, UR5 ;  /* 0x0000000500157c02 */ /* 0x000fe20008000f00 */
[----:B--2---:R-:W-:Y:S01]  /*0de0*/  FMUL R5, R5, UR9 ;  /* 0x0000000905057c20 */ /* 0x004fe20008400000 */
[----:B----4-:R-:W-:Y:S02]  /*0df0*/  I2FP.F32.U32 R4, UR4 ;  /* 0x0000000400047c45 */ /* 0x010fe40008201000 */
[----:B------:R-:W-:-:S05]  /*0e00*/  CS2R.32 R2, SR_CgaSize ;  /* 0x0000000000027805 */ /* 0x000fca0000008a00 */
[----:B------:R-:W-:-:S06]  /*0e10*/  IMAD R2, R2, -0xa0, RZ ;  /* 0xffffff6002027824 */ /* 0x000fcc00078e02ff */
[----:B------:R-:W2:Y:S01]  /*0e20*/  LDC R2, c[0x0][R2+0x2a4] ;  /* 0x0000a90002027b82 */ /* 0x000ea20000000800 */
[----:B------:R-:W4:Y:S01]  /*0e30*/  F2I.U32.TRUNC.NTZ R170, R5 ;  /* 0x0000000500aa7305 */ /* 0x000f22000020f000 */
[----:B------:R-:W-:Y:S01]  /*0e40*/  MOV R20, UR4 ;  /* 0x0000000400147c02 */ /* 0x000fe20008000f00 */
[----:B---3--:R-:W-:-:S05]  /*0e50*/  FMUL R4, R4, UR7 ;  /* 0x0000000704047c20 */ /* 0x008fca0008400000 */
[----:B------:R-:W-:Y:S01]  /*0e60*/  BAR.SYNC.DEFER_BLOCKING 0x0 ;  /* 0x0000000000007b1d */ /* 0x000fe20000010000 */
[----:B------:R-:W-:-:S05]  /*0e70*/  ISETP.GE.AND P0, PT, R9, 0x1, PT ;  /* 0x000000010900780c */ /* 0x000fca0003f06270 */
[----:B------:R-:W3:Y:S02]  /*0e80*/  F2I.U32.TRUNC.NTZ R147, R4 ;  /* 0x0000000400937305 */ /* 0x000ee4000020f000 */
[----:B------:R-:W2:Y:S01]  /*0e90*/  S2UR UR36, SR_CTAID.Z ;  /* 0x00000000002479c3 */ /* 0x000ea20000002700 */
[----:B----4-:R-:W-:-:S05]  /*0ea0*/  IADD3 R170, PT, PT, -R170, RZ, RZ ;  /* 0x000000ffaaaa7210 */ /* 0x010fca0007ffe1ff */
[----:B-1----:R-:W-:Y:S01]  /*0eb0*/  IMAD R170, R3, R170, UR5 ;  /* 0x0000000503aa7e24 */ /* 0x002fe2000f8e02aa */
[----:B---3--:R-:W-:-:S05]  /*0ec0*/  IADD3 R147, PT, PT, -R147, RZ, RZ ;  /* 0x000000ff93937210 */ /* 0x008fca0007ffe1ff */
[----:B--2---:R-:W-:Y:S01]  /*0ed0*/  IMAD R147, R2, R147, UR4 ;  /* 0x0000000402937e24 */ /* 0x004fe2000f8e0293 */
[----:B------:R-:W-:Y:S06]  /*0ee0*/  @!P0 BRA `(.L_x_15) ;  /* 0x0000000000b88947 */ /* 0x000fec0003800000 */
[----:B------:R-:W1:Y:S01]  /*0ef0*/  LDC.64 R4, c[0x0][0xb18] ;  /* 0x0002c600ff047b82 */ /* 0x000e620000000a00 */
[----:B------:R-:W-:-:S07]  /*0f00*/  ISETP.NE.AND P0, PT, R9, 0x1, PT ;  /* 0x000000010900780c */ /* 0x000fce0003f05270 */
[----:B------:R-:W2:Y:S08]  /*0f10*/  LDC R10, c[0x0][0xb0c] ;  /* 0x0002c300ff0a7b82 */ /* 0x000eb00000000800 */
[----:B------:R-:W3:Y:S08]  /*0f20*/  LDC R11, c[0x0][0x370] ;  /* 0x0000dc00ff0b7b82 */ /* 0x000ef00000000800 */
[----:B------:R-:W4:Y:S01]  /*0f30*/  LDC R12, c[0x0][0x374] ;  /* 0x0000dd00ff0c7b82 */ /* 0x000f220000000800 */
[----:B-1----:R-:W-:-:S07]  /*0f40*/  ISETP.NE.AND P1, PT, R4, 0x1, PT ;  /* 0x000000010400780c */ /* 0x002fce0003f25270 */
[----:B------:R-:W3:Y:S01]  /*0f50*/  LDC.64 R6, c[0x0][0xb10] ;  /* 0x0002c400ff067b82 */ /* 0x000ee20000000a00 */
[----:B--2---:R-:W-:-:S07]  /*0f60*/  ISETP.NE.AND P2, PT, R10, 0x1, PT ;  /* 0x000000010a00780c */ /* 0x004fce0003f45270 */
[----:B------:R-:W1:Y:S08]  /*0f70*/  LDC R8, c[0x0][0xb20] ;  /* 0x0002c800ff087b82 */ /* 0x000e700000000800 */
[----:B------:R-:W2:Y:S01]  /*0f80*/  LDC.64 R2, c[0x0][0xb28] ;  /* 0x0002ca00ff027b82 */ /* 0x000ea20000000a00 */
[----:B----4-:R-:W-:-:S04]  /*0f90*/  IMAD.HI.U32 R13, R12, R5, RZ ;  /* 0x000000050c0d7227 */ /* 0x010fc800078e00ff */
[----:B------:R-:W-:-:S04]  /*0fa0*/  IMAD.HI.U32 R5, R20, R5, RZ ;  /* 0x0000000514057227 */ /* 0x000fc800078e00ff */
[----:B---3--:R-:W-:-:S04]  /*0fb0*/  IMAD.HI.U32 R14, R11, R6, RZ ;  /* 0x000000060b0e7227 */ /* 0x008fc800078e00ff */
[C---:B------:R-:W-:Y:S01]  /*0fc0*/  IMAD.HI.U32 R16, R21.reuse, R6, RZ ;  /* 0x0000000615107227 */ /* 0x040fe200078e00ff */
[-C--:B------:R-:W-:Y:S02]  /*0fd0*/  @P2 SHF.R.U32.HI R11, RZ, R7.reuse, R14 ;  /* 0x00000007ff0b2219 */ /* 0x080fe4000001160e */
[-C--:B-1----:R-:W-:Y:S02]  /*0fe0*/  @P1 SHF.R.U32.HI R12, RZ, R8.reuse, R13 ;  /* 0x00000008ff0c1219 */ /* 0x082fe4000001160d */
[----:B------:R-:W-:Y:S02]  /*0ff0*/  SHF.R.U32.HI R5, RZ, R8, R5 ;  /* 0x00000008ff057219 */ /* 0x000fe40000011605 */
[----:B------:R-:W-:Y:S02]  /*1000*/  SHF.R.U32.HI R16, RZ, R7, R16 ;  /* 0x00000007ff107219 */ /* 0x000fe40000011610 */
[----:B------:R-:W-:Y:S01]  /*1010*/  SEL R5, R20, R5, !P1 ;  /* 0x0000000514057207 */ /* 0x000fe20004800000 */
[----:B--2---:R-:W-:Y:S01]  /*1020*/  IMAD.HI.U32 R14, R12, R2, RZ ;  /* 0x000000020c0e7227 */ /* 0x004fe200078e00ff */
[----:B------:R-:W-:-:S02]  /*1030*/  SEL R7, R21, R16, !P2 ;  /* 0x0000001015077207 */ /* 0x000fc40005000000 */
[----:B------:R-:W-:Y:S01]  /*1040*/  IADD3 R13, PT, PT, -R5, RZ, RZ ;  /* 0x000000ff050d7210 */ /* 0x000fe20007ffe1ff */
[----:B------:R-:W-:Y:S01]  /*1050*/  IMAD.HI.U32 R6, R11, R2, RZ ;  /* 0x000000020b067227 */ /* 0x000fe200078e00ff */
[----:B------:R-:W-:-:S03]  /*1060*/  @P0 SHF.R.U32.HI R12, RZ, R3, R14 ;  /* 0x00000003ff0c0219 */ /* 0x000fc6000001160e */
[----:B------:R-:W-:Y:S01]  /*1070*/  IMAD R13, R4, R13, R20 ;  /* 0x0000000d040d7224 */ /* 0x000fe200078e0214 */
[----:B------:R-:W-:Y:S01]  /*1080*/  @P0 SHF.R.U32.HI R11, RZ, R3, R6 ;  /* 0x00000003ff0b0219 */ /* 0x000fe20000011606 */
[----:B------:R-:W-:-:S04]  /*1090*/  IMAD R12, R12, R9, RZ ;  /* 0x000000090c0c7224 */ /* 0x000fc800078e02ff */
[----:B------:R-:W-:Y:S01]  /*10a0*/  IMAD R6, R11, R9, RZ ;  /* 0x000000090b067224 */ /* 0x000fe200078e02ff */
[----:B------:R-:W-:-:S04]  /*10b0*/  ISETP.GE.AND P1, PT, R5, R12, PT ;  /* 0x0000000c0500720c */ /* 0x000fc80003f26270 */
[----:B------:R-:W-:Y:S01]  /*10c0*/  ISETP.GE.OR P1, PT, R7, R6, P1 ;  /* 0x000000060700720c */ /* 0x000fe20000f26670 */
[----:B------:R-:W-:-:S05]  /*10d0*/  IMAD.HI.U32 R6, R5, R2, RZ ;  /* 0x0000000205067227 */ /* 0x000fca00078e00ff */
[----:B------:R-:W-:-:S04]  /*10e0*/  SHF.R.U32.HI R6, RZ, R3, R6 ;  /* 0x00000003ff067219 */ /* 0x000fc80000011606 */
[----:B------:R-:W-:-:S03]  /*10f0*/  SEL R6, R5, R6, !P0 ;  /* 0x0000000605067207 */ /* 0x000fc60004000000 */
[----:B------:R-:W-:Y:S01]  /*1100*/  @!P1 IMAD.HI.U32 R8, R7, R2, RZ ;  /* 0x0000000207089227 */ /* 0x000fe200078e00ff */
[----:B------:R-:W-:-:S04]  /*1110*/  IADD3 R2, PT, PT, -R6, RZ, RZ ;  /* 0x000000ff06027210 */ /* 0x000fc80007ffe1ff */
[----:B------:R-:W-:Y:S01]  /*1120*/  @!P1 SHF.R.U32.HI R8, RZ, R3, R8 ;  /* 0x00000003ff089219 */ /* 0x000fe20000011608 */
[----:B------:R-:W-:-:S03]  /*1130*/  IMAD R2, R9, R2, R5 ;  /* 0x0000000209027224 */ /* 0x000fc600078e0205 */
[----:B------:R-:W-:-:S05]  /*1140*/  @!P1 SEL R3, R7, R8, !P0 ;  /* 0x0000000807039207 */ /* 0x000fca0004000000 */
[--C-:B------:R-:W-:Y:S02]  /*1150*/  @!P1 IMAD.IADD R6, R6, 0x1, -R3.reuse ;  /* 0x0000000106069824 */ /* 0x100fe400078e0a03 */
[----:B------:R-:W-:Y:S01]  /*1160*/  @!P1 IMAD R3, R2, R11, R3 ;  /* 0x0000000b02039224 */ /* 0x000fe200078e0203 */
[----:B------:R-:W-:Y:S01]  /*1170*/  IADD3 R2, PT, PT, -R7, RZ, RZ ;  /* 0x000000ff07027210 */ /* 0x000fe20007ffe1ff */
[----:B------:R-:W-:Y:S02]  /*1180*/  @!P1 IMAD R5, R6, R9, R7 ;  /* 0x0000000906059224 */ /* 0x000fe400078e0207 */
[----:B------:R-:W-:Y:S02]  /*1190*/  @!P1 IMAD.MOV.U32 R7, RZ, RZ, R3 ;  /* 0x000000ffff079224 */ /* 0x000fe400078e0003 */
[----:B------:R-:W-:Y:S02]  /*11a0*/  IMAD R2, R10, R2, R21 ;  /* 0x000000020a027224 */ /* 0x000fe400078e0215 */
[----:B------:R-:W-:-:S02]  /*11b0*/  IMAD R20, R5, R4, R13 ;  /* 0x0000000405147224 */ /* 0x000fc400078e020d */
[----:B------:R-:W-:Y:S02]  /*11c0*/  IMAD R21, R7, R10, R2 ;  /* 0x0000000a07157224 */ /* 0x000fe400078e0202 */
.L_x_15:
[----:B------:R-:W1:Y:S01]  /*11d0*/  LDCU UR4, c[0x0][0xb30] ;  /* 0x00016600ff0477ac */ /* 0x000e620008000800 */
[----:B------:R-:W2:Y:S08]  /*11e0*/  S2UR UR37, SR_CgaCtaId ;  /* 0x00000000002579c3 */ /* 0x000eb00000008800 */
[----:B------:R-:W3:Y:S01]  /*11f0*/  LDC R72, c[0x0][0xb24] ;  /* 0x0002c900ff487b82 */ /* 0x000ee20000000800 */
[----:B-1----:R-:W-:-:S09]  /*1200*/  UISETP.NE.AND UP1, UPT, UR4, 0x1, UPT ;  /* 0x000000010400788c */ /* 0x002fd2000bf25270 */
[----:B--2---:R-:W-:Y:S05]  /*1210*/  BRA.U UP1, `(.L_x_16) ;  /* 0x0000000101407547 */ /* 0x004fea000b800000 */
[----:B------:R-:W1:Y:S08]  /*1220*/  LDC.64 R4, c[0x0][0xb10] ;  /* 0x0002c400ff047b82 */ /* 0x000e700000000a00 */
[----:B------:R-:W2:Y:S08]  /*1230*/  LDC.64 R2, c[0x0][0xb18] ;  /* 0x0002c600ff027b82 */ /* 0x000eb00000000a00 */
[----:B------:R-:W4:Y:S08]  /*1240*/  LDC R6, c[0x0][0xb20] ;  /* 0x0002c800ff067b82 */ /* 0x000f300000000800 */
[----:B------:R-:W3:Y:S01]  /*1250*/  LDC R8, c[0x0][0xb0c] ;  /* 0x0002c300ff087b82 */ /* 0x000ee20000000800 */
[----:B-1----:R-:W-:-:S05]  /*1260*/  IMAD.HI.U32 R4, R21, R4, RZ ;  /* 0x0000000415047227 */ /* 0x002fca00078e00ff */
[----:B------:R-:W-:Y:S01]  /*1270*/  SHF.R.U32.HI R4, RZ, R5, R4 ;  /* 0x00000005ff047219 */ /* 0x000fe20000011604 */
[----:B--2---:R-:W-:Y:S01]  /*1280*/  IMAD.HI.U32 R3, R20, R3, RZ ;  /* 0x0000000314037227 */ /* 0x004fe200078e00ff */
[----:B------:R-:W-:-:S04]  /*1290*/  ISETP.NE.AND P0, PT, R2, 0x1, PT ;  /* 0x000000010200780c */ /* 0x000fc80003f05270 */
[----:B----4-:R-:W-:-:S04]  /*12a0*/  SHF.R.U32.HI R3, RZ, R6, R3 ;  /* 0x00000006ff037219 */ /* 0x010fc80000011603 */
[----:B------:R-:W-:Y:S02]  /*12b0*/  SEL R3, R20, R3, !P0 ;  /* 0x0000000314037207 */ /* 0x000fe40004000000 */
[----:B---3--:R-:W-:-:S04]  /*12c0*/  ISETP.NE.AND P1, PT, R8, 0x1, PT ;  /* 0x000000010800780c */ /* 0x008fc80003f25270 */
[----:B------:R-:W-:-:S05]  /*12d0*/  SEL R4, R21, R4, !P1 ;  /* 0x0000000415047207 */ /* 0x000fca0004800000 */
[----:B------:R-:W-:Y:S02]  /*12e0*/  IMAD.IADD R5, R3, 0x1, -R4 ;  /* 0x0000000103057824 */ /* 0x000fe400078e0a04 */
[----:B------:R-:W-:Y:S02]  /*12f0*/  IMAD.IADD R3, R4, 0x1, -R3 ;  /* 0x0000000104037824 */ /* 0x000fe400078e0a03 */
[----:B------:R-:W-:Y:S02]  /*1300*/  IMAD R21, R5, R8, R21 ;  /* 0x0000000805157224 */ /* 0x000fe400078e0215 */
[----:B------:R-:W-:-:S07]  /*1310*/  IMAD R20, R3, R2, R20 ;  /* 0x0000000203147224 */ /* 0x000fce00078e0214 */
.L_x_16:
[----:B------:R-:W-:Y:S01]  /*1320*/  BAR.SYNC.DEFER_BLOCKING 0x0 ;  /* 0x0000000000007b1d */ /* 0x000fe20000010000 */
[----:B------:R-:W-:Y:S01]  /*1330*/  UISETP.NE.AND UP1, UPT, UR8, 0x2, UPT ;  /* 0x000000020800788c */ /* 0x000fe2000bf25270 */
[----:B------:R-:W-:Y:S02]  /*1340*/  ISETP.NE.OR P5, PT, R0, 0x2, !P5 ;  /* 0x000000020000780c */ /* 0x000fe40006fa5670 */
[----:B------:R-:W-:-:S06]  /*1350*/  LOP3.LUT R2, R185, 0x1f, RZ, 0xc0, !PT ;  /* 0x0000001fb9027812 */ /* 0x000fcc00078ec0ff */
[----:B------:R-:W-:Y:S05]  /*1360*/  BRA.U UP1, `(.L_x_17) ;  /* 0x00000011015c7547 */ /* 0x000fea000b800000 */
[----:B------:R-:W1:Y:S01]  /*1370*/  LDCU UR13, c[0x0][0x38c] ;  /* 0x00007180ff0d77ac */ /* 0x000e620008000800 */
[----:B------:R-:W2:Y:S01]  /*1380*/  LDC R9, c[0x0][0x370] ;  /* 0x0000dc00ff097b82 */ /* 0x000ea20000000800 */
[----:B------:R-:W-:Y:S01]  /*1390*/  PLOP3.LUT P1, PT, PT, PT, UP2, 0x80, 0x8 ;  /* 0x000000000008781c */ /* 0x000fe20003f2f028 */
[----:B------:R-:W-:Y:S01]  /*13a0*/  IMAD.MOV.U32 R15, RZ, RZ, 0x1 ;  /* 0x00000001ff0f7424 */ /* 0x000fe200078e00ff */
[----:B------:R-:W-:Y:S01]  /*13b0*/  ISETP.EQ.OR P4, PT, R2, RZ, P5 ;  /* 0x000000ff0200720c */ /* 0x000fe20002f82670 */
[----:B------:R-:W-:Y:S01]  /*13c0*/  IMAD.MOV.U32 R14, RZ, RZ, RZ ;  /* 0x000000ffff0e7224 */ /* 0x000fe200078e00ff */
[----:B------:R-:W-:Y:S02]  /*13d0*/  PLOP3.LUT P1, PT, P1, PT, PT, 0x8, 0x80 ;  /* 0x000000000080781c */ /* 0x000fe40000f2e170 */
[----:B------:R-:W-:Y:S01]  /*13e0*/  CS2R R12, SRZ ;  /* 0x00000000000c7805 */ /* 0x000fe2000001ff00 */
[----:B------:R-:W-:Y:S01]  /*13f0*/  IMAD.MOV.U32 R10, RZ, RZ, 0x1 ;  /* 0x00000001ff0a7424 */ /* 0x000fe200078e00ff */
[----:B------:R-:W4:Y:S01]  /*1400*/  LDC R0, c[0x0][0x374] ;  /* 0x0000dd00ff007b82 */ /* 0x000f220000000800 */
[----:B------:R-:W2:Y:S01]  /*1410*/  LDCU.64 UR22, c[0x0][0x348] ;  /* 0x00006900ff1677ac */ /* 0x000ea20008000a00 */
[----:B------:R-:W-:Y:S01]  /*1420*/  UMOV UR6, URZ ;  /* 0x000000ff00067c82 */ /* 0x000fe20008000000 */
[----:B-1----:R-:W-:-:S04]  /*1430*/  UIADD3 UR5, UPT, UPT, UR13, 0x3f, URZ ;  /* 0x0000003f0d057890 */ /* 0x002fc8000fffe0ff */
[----:B------:R-:W-:-:S04]  /*1440*/  USHF.R.S32.HI UR4, URZ, 0x1f, UR5 ;  /* 0x0000001fff047899 */ /* 0x000fc80008011405 */
[----:B------:R-:W-:-:S04]  /*1450*/  ULEA.HI UR4, UR4, UR5, URZ, 0x6 ;  /* 0x0000000504047291 */ /* 0x000fc8000f8f30ff */
[----:B------:R-:W-:Y:S02]  /*1460*/  USHF.R.S32.HI UR15, URZ, 0x6, UR4 ;  /* 0x00000006ff0f7899 */ /* 0x000fe40008011404 */
[----:B------:R-:W-:Y:S02]  /*1470*/  UIADD3 UR4, UPT, UPT, UR13, -0x1, URZ ;  /* 0xffffffff0d047890 */ /* 0x000fe4000fffe0ff */
[----:B------:R-:W-:Y:S02]  /*1480*/  UISETP.LT.U32.AND UP0, UPT, UR15, 0x4, UPT ;  /* 0x000000040f00788c */ /* 0x000fe4000bf01070 */
[----:B------:R-:W-:Y:S02]  /*1490*/  UISETP.GE.U32.AND UP1, UPT, UR4, -0x7f, UPT ;  /* 0xffffff810400788c */ /* 0x000fe4000bf26070 */
[----:B------:R-:W-:Y:S02]  /*14a0*/  USEL UR14, UR15, 0x4, UP0 ;  /* 0x000000040f0e7887 */ /* 0x000fe40008000000 */
[----:B------:R-:W-:-:S02]  /*14b0*/  UIADD3 UR13, UPT, UPT, UR13, 0x7e, URZ ;  /* 0x0000007e0d0d7890 */ /* 0x000fc4000fffe0ff */
[----:B------:R-:W-:Y:S02]  /*14c0*/  UIADD3 UR5, UPT, UPT, UR14, -0x1, URZ ;  /* 0xffffffff0e057890 */ /* 0x000fe4000fffe0ff */
[----:B------:R-:W-:-:S03]  /*14d0*/  UIADD3 UR7, UPT, UPT, UR15, -UR14, URZ ;  /* 0x8000000e0f077290 */ /* 0x000fc6000fffe0ff */
[----:B------:R-:W-:-:S04]  /*14e0*/  @UP1 UIADD3 UR5, UPT, UPT, UR14, URZ, URZ ;  /* 0x000000ff0e051290 */ /* 0x000fc8000fffe0ff */
[----:B--2---:R-:W-:-:S12]  /*14f0*/  UIADD3 UR5, UPT, UPT, UR5, 0x1, URZ ;  /* 0x0000000105057890 */ /* 0x004fd8000fffe0ff */
.L_x_35:
[----:B------:R-:W-:Y:S01]  /*1500*/  UISETP.NE.AND UP0, UPT, UR37, URZ, UPT ;  /* 0x000000ff2500728c */ /* 0x000fe2000bf05270 */
[----:B------:R-:W1:Y:S08]  /*1510*/  S2UR UR37, SR_CgaCtaId ;  /* 0x00000000002579c3 */ /* 0x000e700000008800 */
[----:B------:R-:W-:Y:S05]  /*1520*/  BRA.U UP0, `(.L_x_18) ;  /* 0x0000000100347547 */ /* 0x000fea000b800000 */
[----:B------:R-:W2:Y:S01]  /*1530*/  S2R R2, SR_CgaCtaId ;  /* 0x0000000000027919 */ /* 0x000ea20000008800 */
[----:B------:R-:W-:-:S04]  /*1540*/  MOV R3, 0x400 ;  /* 0x0000040000037802 */ /* 0x000fc80000000f00 */
[----:B--2---:R-:W-:Y:S02]  /*1550*/  LEA R3, R2, R3, 0x18 ;  /* 0x0000000302037211 */ /* 0x004fe400078ec0ff */
[----:B------:R-:W-:-:S03]  /*1560*/  SHF.L.U32 R2, R10, 0x1f, RZ ;  /* 0x0000001f0a027819 */ /* 0x000fc600000006ff */
[----:B------:R-:W-:-:S04]  /*1570*/  IMAD R3, R12, 0x8, R3 ;  /* 0x000000080c037824 */ /* 0x000fc800078e0203 */
[----:B------:R-:W2:Y:S02]  /*1580*/  SYNCS.PHASECHK.TRANS64.TRYWAIT P0, [R3+URZ+0xe0], R2 ;  /* 0x0000e002030075a7 */ /* 0x000ea400080011ff */
[----:B--2---:R-:W-:Y:S05]  /*1590*/  @!P0 BRA `(.L_x_19) ;  /* 0x0000009800548947 */ /* 0x004fea0003800000 */
.L_x_126:
[----:B------:R-:W-:Y:S01]  /*15a0*/  VIADD R12, R12, 0x1 ;  /* 0x000000010c0c7836 */ /* 0x000fe20000000000 */
[----:B------:R2:W-:Y:S04]  /*15b0*/  SYNCS.ARRIVE.TRANS64.A1T0 RZ, [R3+URZ+0xd0], RZ ;  /* 0x0000d0ff03ff79a7 */ /* 0x0005e800081000ff */
[----:B------:R-:W-:-:S04]  /*15c0*/  ISETP.NE.AND P0, PT, R12, 0x2, PT ;  /* 0x000000020c00780c */ /* 0x000fc80003f05270 */
[----:B------:R-:W-:Y:S02]  /*15d0*/  SEL R12, R12, RZ, P0 ;  /* 0x000000ff0c0c7207 */ /* 0x000fe40000000000 */
[----:B--2---:R-:W-:-:S04]  /*15e0*/  SEL R3, RZ, 0x1, P0 ;  /* 0x00000001ff037807 */ /* 0x004fc80000000000 */
[----:B------:R-:W-:-:S07]  /*15f0*/  LOP3.LUT R10, R10, R3, RZ, 0x3c, !PT ;  /* 0x000000030a0a7212 */ /* 0x000fce00078e3cff */
.L_x_18:
[----:B------:R-:W-:Y:S01]  /*1600*/  UMOV UR4, 0x400 ;  /* 0x0000040000047882 */ /* 0x000fe20000000000 */
[----:B------:R-:W-:Y:S01]  /*1610*/  SHF.L.U32 R2, R15, 0x1f, RZ ;  /* 0x0000001f0f027819 */ /* 0x000fe200000006ff */
[----:B-1----:R-:W-:Y:S01]  /*1620*/  ULEA UR4, UR37, UR4, 0x18 ;  /* 0x0000000425047291 */ /* 0x002fe2000f8ec0ff */
[----:B------:R-:W-:Y:S01]  /*1630*/  R2UR UR35, R21 ;  /* 0x00000000152372ca */ /* 0x000fe200000e0000 */
[----:B------:R-:W-:Y:S01]  /*1640*/  UISETP.GE.U32.AND UP0, UPT, UR13, 0x7f, UPT ;  /* 0x0000007f0d00788c */ /* 0x000fe2000bf06070 */
[----:B------:R-:W-:Y:S01]  /*1650*/  R2UR UR11, R20 ;  /* 0x00000000140b72ca */ /* 0x000fe200000e0000 */
[----:B------:R-:W-:Y:S01]  /*1660*/  ULEA UR8, UR6, UR4, 0x3 ;  /* 0x0000000406087291 */ /* 0x000fe2000f8e18ff */
[----:B------:R-:W-:-:S08]  /*1670*/  UMOV UR24, URZ ;  /* 0x000000ff00187c82 */ /* 0x000fd00008000000 */
[----:B------:R1:W2:Y:S01]  /*1680*/  SYNCS.PHASECHK.TRANS64.TRYWAIT P0, [UR8+0x20], R2 ;  /* 0x00002002ff0075a7 */ /* 0x0002a20008001108 */
[----:B------:R-:W-:Y:S02]  /*1690*/  USHF.L.U32 UR35, UR35, 0x7, URZ ;  /* 0x0000000723237899 */ /* 0x000fe400080006ff */
[----:B------:R-:W-:Y:S01]  /*16a0*/  USHF.L.U32 UR11, UR11, 0x8, URZ ;  /* 0x000000080b0b7899 */ /* 0x000fe200080006ff */
[----:B------:R-:W-:Y:S11]  /*16b0*/  BRA.U !UP0, `(.L_x_20) ;  /* 0x0000000108a87547 */ /* 0x000ff6000b800000 */
[----:B------:R-:W-:Y:S01]  /*16c0*/  UMOV UR16, URZ ;  /* 0x000000ff00107c82 */ /* 0x000fe20008000000 */
[----:B------:R-:W-:-:S05]  /*16d0*/  UMOV UR17, UR6 ;  /* 0x0000000600117c82 */ /* 0x000fca0008000000 */
.L_x_25:
[----:B-1----:R-:W-:Y:S01]  /*16e0*/  ULEA UR33, UR17, UR4, 0x3 ;  /* 0x0000000411217291 */ /* 0x002fe2000f8e18ff */
[----:B--2---:R-:W-:Y:S01]  /*16f0*/  @!P5 MOV R3, 0x6000 ;  /* 0x000060000003d802 */ /* 0x004fe20000000f00 */
[----:B--2---:R-:W-:Y:S10]  /*1700*/  @P0 BRA `(.L_x_21) ;  /* 0x00000000000c0947 */ /* 0x004ff40003800000 */
[----:B------:R-:W-:-:S04]  /*1710*/  SHF.L.U32 R5, R15, 0x1f, RZ ;  /* 0x0000001f0f057819 */ /* 0x000fc800000006ff */
[----:B------:R-:W2:Y:S02]  /*1720*/  SYNCS.PHASECHK.TRANS64.TRYWAIT P0, [UR33+0x20], R5 ;  /* 0x00002005ff0075a7 */ /* 0x000ea40008001121 */
[----:B--2---:R-:W-:Y:S05]  /*1730*/  @!P0 BRA `(.L_x_22) ;  /* 0x0000009800008947 */ /* 0x004fea0003800000 */
.L_x_21:
[----:B------:R2:W-:Y:S01]  /*1740*/  @!P5 SYNCS.ARRIVE.TRANS64 RZ, [UR33], R3 ;  /* 0x00000003ffffd9a7 */ /* 0x0005e20008000021 */
[----:B------:R-:W-:Y:S04]  /*1750*/  BSSY.RECONVERGENT B0, `(.L_x_23) ;  /* 0x0000003000007945 */ /* 0x000fe80003800200 */
[----:B------:R-:W-:Y:S05]  /*1760*/  @P4 BRA `(.L_x_24) ;  /* 0x0000000000044947 */ /* 0x000fea0003800000 */
[----:B------:R-:W-:Y:S05]  /*1770*/  BPT.TRAP 0x1 ;  /* 0x000000040000795c */ /* 0x000fea0000300000 */
.L_x_24:
[----:B------:R-:W-:Y:S05]  /*1780*/  BSYNC.RECONVERGENT B0 ;  /* 0x0000000000007941 */ /* 0x000fea0003800200 */
.L_x_23:
[----:B------:R-:W-:Y:S02]  /*1790*/  UIADD3 UR6, UPT, UPT, UR17, 0x1, URZ ;  /* 0x0000000111067890 */ /* 0x000fe4000fffe0ff */
[----:B------:R-:W-:Y:S02]  /*17a0*/  ULEA UR32, UR17, UR4, 0xd ;  /* 0x0000000411207291 */ /* 0x000fe4000f8e68ff */
[----:B------:R-:W-:Y:S02]  /*17b0*/  UISETP.NE.AND UP0, UPT, UR6, 0x4, UPT ;  /* 0x000000040600788c */ /* 0x000fe4000bf05270 */
[----:B------:R-:W-:Y:S02]  /*17c0*/  UIADD3 UR26, UP1, UPT, UR22, 0x80, URZ ;  /* 0x00000080161a7890 */ /* 0x000fe4000ff3e0ff */
[----:B------:R-:W-:Y:S02]  /*17d0*/  USEL UR9, URZ, 0x1, UP0 ;  /* 0x00000001ff097887 */ /* 0x000fe40008000000 */
[----:B------:R-:W-:-:S02]  /*17e0*/  USEL UR6, UR6, URZ, UP0 ;  /* 0x000000ff06067287 */ /* 0x000fc40008000000 */
[----:B------:R-:W-:Y:S02]  /*17f0*/  UIADD3 UR20, UP0, UPT, UR22, 0x180, URZ ;  /* 0x0000018016147890 */ /* 0x000fe4000ff1e0ff */
[----:B------:R-:W-:Y:S01]  /*1800*/  ULEA UR8, UR6, UR4, 0x3 ;  /* 0x0000000406087291 */ /* 0x000fe2000f8e18ff */
[----:B------:R-:W-:Y:S01]  /*1810*/  LOP3.LUT R15, R15, UR9, RZ, 0x3c, !PT ;  /* 0x000000090f0f7c12 */ /* 0x000fe2000f8e3cff */
[----:B------:R-:W-:Y:S02]  /*1820*/  USHF.L.U32 UR34, UR16, 0x6, URZ ;  /* 0x0000000610227899 */ /* 0x000fe400080006ff */
[----:B------:R-:W-:Y:S01]  /*1830*/  UIADD3.X UR27, UPT, UPT, URZ, UR23, URZ, UP1, !UPT ;  /* 0x00000017ff1b7290 */ /* 0x000fe20008ffe4ff */
[----:B-1----:R-:W-:Y:S01]  /*1840*/  SHF.L.U32 R2, R15, 0x1f, RZ ;  /* 0x0000001f0f027819 */ /* 0x002fe200000006ff */
[----:B------:R-:W-:Y:S02]  /*1850*/  UIADD3 UR32, UPT, UPT, UR32, 0xc400, URZ ;  /* 0x0000c40020207890 */ /* 0x000fe4000fffe0ff */
[----:B------:R-:W-:Y:S01]  /*1860*/  UIADD3.X UR21, UPT, UPT, URZ, UR23, URZ, UP0, !UPT ;  /* 0x00000017ff157290 */ /* 0x000fe200087fe4ff */
[----:B------:R1:W1:Y:S01]  /*1870*/  SYNCS.PHASECHK.TRANS64.TRYWAIT P0, [UR8+0x20], R2 ;  /* 0x00002002ff0075a7 */ /* 0x0002620008001108 */
[----:B------:R-:W-:Y:S01]  /*1880*/  ULEA UR8, UR17, UR4, 0xe ;  /* 0x0000000411087291 */ /* 0x000fe2000f8e70ff */
[----:B------:R-:W-:Y:S01]  /*1890*/  UMOV UR18, 0x0 ;  /* 0x0000000000127882 */ /* 0x000fe20000000000 */
[----:B------:R-:W-:-:S02]  /*18a0*/  UMOV UR19, 0x10000000 ;  /* 0x1000000000137882 */ /* 0x000fc40000000000 */
[----:B------:R-:W-:Y:S01]  /*18b0*/  UIADD3 UR8, UPT, UPT, UR8, 0x14400, URZ ;  /* 0x0001440008087890 */ /* 0x000fe2000fffe0ff */
[----:B------:R1:W-:Y:S01]  /*18c0*/  UTMALDG.3D [UR32], [UR26], desc[UR18] ;  /* 0x000012201a0075b4 */ /* 0x0003e20008011000 */
[----:B------:R-:W-:Y:S01]  /*18d0*/  UMOV UR12, UR36 ;  /* 0x00000024000c7c82 */ /* 0x000fe20008000000 */
[----:B------:R-:W-:Y:S01]  /*18e0*/  UMOV UR9, UR33 ;  /* 0x0000002100097c82 */ /* 0x000fe20008000000 */
[----:B------:R-:W-:Y:S01]  /*18f0*/  UMOV UR10, UR34 ;  /* 0x00000022000a7c82 */ /* 0x000fe20008000000 */
[----:B------:R-:W-:Y:S01]  /*1900*/  UIADD3 UR16, UPT, UPT, UR16, 0x1, URZ ;  /* 0x0000000110107890 */ /* 0x000fe2000fffe0ff */
[----:B------:R-:W-:Y:S01]  /*1910*/  UMOV UR24, UR5 ;  /* 0x0000000500187c82 */ /* 0x000fe20008000000 */
[----:B------:R-:W-:Y:S02]  /*1920*/  UMOV UR17, UR6 ;  /* 0x0000000600117c82 */ /* 0x000fe40008000000 */
[----:B------:R1:W-:Y:S01]  /*1930*/  UTMALDG.3D [UR8], [UR20], desc[UR18] ;  /* 0x00001208140075b4 */ /* 0x0003e20008011000 */
[----:B------:R-:W-:-:S09]  /*1940*/  UISETP.NE.AND UP0, UPT, UR16, UR5, UPT ;  /* 0x000000051000728c */ /* 0x000fd2000bf05270 */
[----:B------:R-:W-:Y:S05]  /*1950*/  BRA.U UP0, `(.L_x_25) ;  /* 0xfffffffd00607547 */ /* 0x000fea000b83ffff */
.L_x_20:
[----:B-1----:R-:W-:Y:S01]  /*1960*/  ULEA UR8, UR6, UR4, 0x3 ;  /* 0x0000000406087291 */ /* 0x002fe2000f8e18ff */
[----:B------:R-:W-:Y:S01]  /*1970*/  SHF.L.U32 R2, R15, 0x1f, RZ ;  /* 0x0000001f0f027819 */ /* 0x000fe200000006ff */
[----:B------:R-:W-:Y:S01]  /*1980*/  @!P1 SYNCS.ARRIVE.TRANS64.A1T0 RZ, [UR4+0x88], RZ ;  /* 0x000088ffffff99a7 */ /* 0x000fe20008100004 */
[----:B------:R-:W-:-:S06]  /*1990*/  UISETP.GT.AND UP0, UPT, UR15, UR14, UPT ;  /* 0x0000000e0f00728c */ /* 0x000fcc000bf04270 */
[----:B--2---:R1:W2:Y:S03]  /*19a0*/  SYNCS.PHASECHK.TRANS64.TRYWAIT P0, [UR8+0x20], R2 ;  /* 0x00002002ff0075a7 */ /* 0x0042a60008001108 */
[----:B------:R-:W-:Y:S05]  /*19b0*/  BRA.U !UP0, `(.L_x_26) ;  /* 0x0000000108ac7547 */ /* 0x000fea000b800000 */
[----:B------:R-:W-:Y:S01]  /*19c0*/  UIADD3 UR21, UPT, UPT, UR7, UR24, URZ ;  /* 0x0000001807157290 */ /* 0x000fe2000fffe0ff */
[----:B------:R-:W-:-:S11]  /*19d0*/  UMOV UR25, UR6 ;  /* 0x0000000600197c82 */ /* 0x000fd60008000000 */
.L_x_31:
[----:B-1----:R-:W-:Y:S01]  /*19e0*/  ULEA UR17, UR25, UR4, 0x3 ;  /* 0x0000000419117291 */ /* 0x002fe2000f8e18ff */
[----:B--2---:R-:W-:Y:S01]  /*19f0*/  @!P5 MOV R3, 0x6000 ;  /* 0x000060000003d802 */ /* 0x004fe20000000f00 */
[----:B--2---:R-:W-:Y:S10]  /*1a00*/  @P0 BRA `(.L_x_27) ;  /* 0x00000000000c0947 */ /* 0x004ff40003800000 */
[----:B------:R-:W-:-:S04]  /*1a10*/  SHF.L.U32 R5, R15, 0x1f, RZ ;  /* 0x0000001f0f057819 */ /* 0x000fc800000006ff */
[----:B------:R-:W2:Y:S02]  /*1a20*/  SYNCS.PHASECHK.TRANS64.TRYWAIT P0, [UR17+0x20], R5 ;  /* 0x00002005ff0075a7 */ /* 0x000ea40008001111 */
[----:B--2---:R-:W-:Y:S05]  /*1a30*/  @!P0 BRA `(.L_x_28) ;  /* 0x0000009400588947 */ /* 0x004fea0003800000 */
.L_x_27:
[----:B------:R2:W-:Y:S01]  /*1a40*/  @!P5 SYNCS.ARRIVE.TRANS64 RZ, [UR17], R3 ;  /* 0x00000003ffffd9a7 */ /* 0x0005e20008000011 */
[----:B------:R-:W-:Y:S04]  /*1a50*/  BSSY.RECONVERGENT B0, `(.L_x_29) ;  /* 0x0000003000007945 */ /* 0x000fe80003800200 */
[----:B------:R-:W-:Y:S05]  /*1a60*/  @P4 BRA `(.L_x_30) ;  /* 0x0000000000044947 */ /* 0x000fea0003800000 */
[----:B------:R-:W-:Y:S05]  /*1a70*/  BPT.TRAP 0x1 ;  /* 0x000000040000795c */ /* 0x000fea0000300000 */
.L_x_30:
[----:B------:R-:W-:Y:S05]  /*1a80*/  BSYNC.RECONVERGENT B0 ;  /* 0x0000000000007941 */ /* 0x000fea0003800200 */
.L_x_29:
        /* <DEDUP_REMOVED lines=10> */
[----:B------:R-:W-:Y:S01]  /*1b30*/  UIADD3 UR16, UPT, UPT, UR16, 0xc400, URZ ;  /* 0x0000c40010107890 */ /* 0x000fe2000fffe0ff */
[----:B-1----:R-:W-:Y:S01]  /*1b40*/  SHF.L.U32 R2, R15, 0x1f, RZ ;  /* 0x0000001f0f027819 */ /* 0x002fe200000006ff */
[----:B------:R-:W-:Y:S02]  /*1b50*/  UIADD3.X UR31, UPT, UPT, URZ, UR23, URZ, UP1, !UPT ;  /* 0x00000017ff1f7290 */ /* 0x000fe40008ffe4ff */
[----:B------:R-:W-:Y:S01]  /*1b60*/  UIADD3.X UR29, UPT, UPT, URZ, UR23, URZ, UP0, !UPT ;  /* 0x00000017ff1d7290 */ /* 0x000fe200087fe4ff */
[----:B------:R1:W1:Y:S01]  /*1b70*/  SYNCS.PHASECHK.TRANS64.TRYWAIT P0, [UR8+0x20], R2 ;  /* 0x00002002ff0075a7 */ /* 0x0002620008001108 */
[----:B------:R-:W-:Y:S01]  /*1b80*/  ULEA UR8, UR25, UR4, 0xe ;  /* 0x0000000419087291 */ /* 0x000fe2000f8e70ff */
[----:B------:R-:W-:Y:S01]  /*1b90*/  UMOV UR26, 0x0 ;  /* 0x00000000001a7882 */ /* 0x000fe20000000000 */
[----:B------:R-:W-:-:S02]  /*1ba0*/  UMOV UR27, 0x10000000 ;  /* 0x10000000001b7882 */ /* 0x000fc40000000000 */
[----:B------:R-:W-:Y:S01]  /*1bb0*/  UIADD3 UR8, UPT, UPT, UR8, 0x14400, URZ ;  /* 0x0001440008087890 */ /* 0x000fe2000fffe0ff */
[----:B------:R-:W-:Y:S01]  /*1bc0*/  UMOV UR19, UR35 ;  /* 0x0000002300137c82 */ /* 0x000fe20008000000 */
[----:B------:R-:W-:Y:S01]  /*1bd0*/  UMOV UR20, UR36 ;  /* 0x0000002400147c82 */ /* 0x000fe20008000000 */
[----:B------:R-:W-:Y:S01]  /*1be0*/  UMOV UR12, UR36 ;  /* 0x00000024000c7c82 */ /* 0x000fe20008000000 */
[----:B------:R-:W-:Y:S01]  /*1bf0*/  UMOV UR9, UR17 ;  /* 0x0000001100097c82 */ /* 0x000fe20008000000 */
[----:B------:R-:W-:Y:S01]  /*1c00*/  UMOV UR10, UR18 ;  /* 0x00000012000a7c82 */ /* 0x000fe20008000000 */
[----:B------:R1:W-:Y:S01]  /*1c10*/  UTMALDG.3D [UR16], [UR30], desc[UR26] ;  /* 0x00001a101e0075b4 */ /* 0x0003e20008011000 */
[----:B------:R-:W-:Y:S01]  /*1c20*/  UIADD3 UR24, UPT, UPT, UR24, 0x1, URZ ;  /* 0x0000000118187890 */ /* 0x000fe2000fffe0ff */
[----:B------:R-:W-:-:S03]  /*1c30*/  UMOV UR25, UR6 ;  /* 0x0000000600197c82 */ /* 0x000fc60008000000 */
[----:B------:R-:W-:Y:S01]  /*1c40*/  UISETP.NE.AND UP0, UPT, UR24, UR21, UPT ;  /* 0x000000151800728c */ /* 0x000fe2000bf05270 */
[----:B------:R1:W-:Y:S08]  /*1c50*/  UTMALDG.3D [UR8], [UR28], desc[UR26] ;  /* 0x00001a081c0075b4 */ /* 0x0003f00008011000 */
[----:B------:R-:W-:Y:S05]  /*1c60*/  BRA.U UP0, `(.L_x_31) ;  /* 0xfffffffd005c7547 */ /* 0x000fea000b83ffff */
.L_x_26:
[C---:B-1----:R-:W-:Y:S01]  /*1c70*/  LEA R2, R14.reuse, UR4, 0x3 ;  /* 0x000000040e027c11 */ /* 0x042fe2000f8e18ff */
[----:B------:R-:W-:Y:S01]  /*1c80*/  NOP ;  /* 0x0000000000007918 */ /* 0x000fe20000000000 */
[----:B--2---:R-:W-:Y:S02]  /*1c90*/  SHF.L.U32 R3, R13, 0x1f, RZ ;  /* 0x0000001f0d037819 */ /* 0x004fe400000006ff */
[----:B------:R-:W-:Y:S02]  /*1ca0*/  LEA R4, R14, UR4, 0x4 ;  /* 0x000000040e047c11 */ /* 0x000fe4000f8e20ff */
[----:B------:R-:W1:Y:S02]  /*1cb0*/  SYNCS.PHASECHK.TRANS64.TRYWAIT P0, [R2+URZ+0x90], R3 ;  /* 0x00009003020075a7 */ /* 0x000e6400080011ff */
[----:B-1----:R-:W-:Y:S05]  /*1cc0*/  @!P0 BRA `(.L_x_32) ;  /* 0x0000009000cc8947 */ /* 0x002fea0003800000 */
.L_x_129:
[----:B------:R-:W2:Y:S01]  /*1cd0*/  LDS.128 R4, [R4+0x100] ;  /* 0x0001000004047984 */ /* 0x000ea20000000c00 */
[----:B---3--:R-:W-:Y:S01]  /*1ce0*/  ISETP.GE.AND P0, PT, R72, 0x1, PT ;  /* 0x000000014800780c */ /* 0x008fe20003f06270 */
[----:B-1----:R-:W-:Y:S01]  /*1cf0*/  VIADD R2, R2, 0xa0 ;  /* 0x000000a002027836 */ /* 0x002fe20000000000 */
[----:B------:R-:W-:Y:S01]  /*1d00*/  @!PT LDS RZ, [RZ] ;  /* 0x00000000fffff984 */ /* 0x000fe20000000800 */
[----:B------:R-:W-:Y:S01]  /*1d10*/  @!PT LDS RZ, [RZ] ;  /* 0x00000000fffff984 */ /* 0x000fe20000000800 */
[----:B------:R-:W-:Y:S01]  /*1d20*/  @!PT LDS RZ, [RZ] ;  /* 0x00000000fffff984 */ /* 0x000fe20000000800 */
[----:B------:R-:W-:Y:S01]  /*1d30*/  @!PT LDS RZ, [RZ] ;  /* 0x00000000fffff984 */ /* 0x000fe20000000800 */
[----:B------:R1:W-:Y:S06]  /*1d40*/  MEMBAR.ALL.CTA ;  /* 0x0000000000007992 */ /* 0x0003ec0000008000 */
[----:B-1----:R-:W1:Y:S01]  /*1d50*/  FENCE.VIEW.ASYNC.S ;  /* 0x00000000000073c6 */ /* 0x002e620000000000 */
[----:B------:R-:W-:-:S04]  /*1d60*/  PRMT R2, RZ, 0x654, R2 ;  /* 0x00000654ff027816 */ /* 0x000fc80000000002 */
[----:B-1----:R1:W-:Y:S01]  /*1d70*/  SYNCS.ARRIVE.TRANS64.RED.A1T0 RZ, [R2+URZ], RZ ;  /* 0x000000ff02ff79a7 */ /* 0x0023e200081004ff */
[----:B--2---:R-:W-:-:S13]  /*1d80*/  LOP3.LUT P2, RZ, R6, 0x1, RZ, 0xc0, !PT ;  /* 0x0000000106ff7812 */ /* 0x004fda000784c0ff */
[----:B------:R-:W-:Y:S01]  /*1d90*/  @P2 SHF.R.U32.HI R3, RZ, 0x10, R5 ;  /* 0x00000010ff032819 */ /* 0x000fe20000011605 */
[----:B------:R-:W-:Y:S01]  /*1da0*/  VOTEU.ANY UP0, P2 ;  /* 0x0000000000ff7886 */ /* 0x000fe20001000100 */
[----:B------:R-:W-:Y:S02]  /*1db0*/  @P2 MOV R11, R4 ;  /* 0x00000004000b2202 */ /* 0x000fe40000000f00 */
[----:B------:R-:W-:Y:S02]  /*1dc0*/  @P2 R2UR.BROADCAST UR8, R3 ;  /* 0x00000000030822ca */ /* 0x000fe400008e0000 */
[----:B------:R-:W-:-:S11]  /*1dd0*/  @P2 LOP3.LUT R8, R5, 0xffff, RZ, 0xc0, !PT ;  /* 0x0000ffff05082812 */ /* 0x000fd600078ec0ff */
[----:B------:R-:W-:Y:S01]  /*1de0*/  @UP0 UMOV UR36, UR8 ;  /* 0x0000000800240c82 */ /* 0x000fe20008000000 */
[----:B-1----:R-:W-:Y:S05]  /*1df0*/  @!P0 BRA `(.L_x_33) ;  /* 0x0000000000b88947 */ /* 0x002fea0003800000 */
[----:B------:R-:W4:Y:S01]  /*1e00*/  LDC.64 R4, c[0x0][0xb18] ;  /* 0x0002c600ff047b82 */ /* 0x000f220000000a00 */
[----:B------:R-:W-:-:S07]  /*1e10*/  ISETP.NE.AND P3, PT, R72, 0x1, PT ;  /* 0x000000014800780c */ /* 0x000fce0003f65270 */
[----:B------:R-:W1:Y:S08]  /*1e20*/  LDC.64 R6, c[0x0][0xb10] ;  /* 0x0002c400ff067b82 */ /* 0x000e700000000a00 */
[----:B------:R-:W2:Y:S08]  /*1e30*/  LDC R16, c[0x0][0xb20] ;  /* 0x0002c800ff107b82 */ /* 0x000eb00000000800 */
[----:B------:R-:W3:Y:S01]  /*1e40*/  LDC R18, c[0x0][0xb0c] ;  /* 0x0002c300ff127b82 */ /* 0x000ee20000000800 */
[----:B----4-:R-:W-:Y:S01]  /*1e50*/  IMAD.HI.U32 R17, R0, R5, RZ ;  /* 0x0000000500117227 */ /* 0x010fe200078e00ff */
[----:B------:R-:W-:-:S03]  /*1e60*/  ISETP.NE.AND P0, PT, R4, 0x1, PT ;  /* 0x000000010400780c */ /* 0x000fc60003f05270 */
[----:B------:R-:W-:-:S03]  /*1e70*/  IMAD.HI.U32 R5, R8, R5, RZ ;  /* 0x0000000508057227 */ /* 0x000fc600078e00ff */
[----:B------:R-:W4:Y:S01]  /*1e80*/  LDC.64 R2, c[0x0][0xb28] ;  /* 0x0002ca00ff027b82 */ /* 0x000f220000000a00 */
[----:B-1----:R-:W-:-:S04]  /*1e90*/  IMAD.HI.U32 R20, R9, R6, RZ ;  /* 0x0000000609147227 */ /* 0x002fc800078e00ff */
[----:B------:R-:W-:Y:S01]  /*1ea0*/  IMAD.HI.U32 R22, R11, R6, RZ ;  /* 0x000000060b167227 */ /* 0x000fe200078e00ff */
[----:B------:R-:W-:Y:S02]  /*1eb0*/  SHF.R.U32.HI R20, RZ, R7, R20 ;  /* 0x00000007ff147219 */ /* 0x000fe40000011614 */
[-C--:B--2---:R-:W-:Y:S02]  /*1ec0*/  SHF.R.U32.HI R17, RZ, R16.reuse, R17 ;  /* 0x00000010ff117219 */ /* 0x084fe40000011611 */
[----:B------:R-:W-:Y:S02]  /*1ed0*/  SHF.R.U32.HI R5, RZ, R16, R5 ;  /* 0x00000010ff057219 */ /* 0x000fe40000011605 */
[----:B------:R-:W-:Y:S02]  /*1ee0*/  SEL R17, R0, R17, !P0 ;  /* 0x0000001100117207 */ /* 0x000fe40004000000 */
[----:B------:R-:W-:Y:S02]  /*1ef0*/  SHF.R.U32.HI R22, RZ, R7, R22 ;  /* 0x00000007ff167219 */ /* 0x000fe40000011616 */
[----:B---3--:R-:W-:-:S02]  /*1f00*/  ISETP.NE.AND P1, PT, R18, 0x1, PT ;  /* 0x000000011200780c */ /* 0x008fc40003f25270 */
[----:B------:R-:W-:Y:S02]  /*1f10*/  SEL R5, R8, R5, !P0 ;  /* 0x0000000508057207 */ /* 0x000fe40004000000 */
[----:B------:R-:W-:Y:S02]  /*1f20*/  SEL R19, R9, R20, !P1 ;  /* 0x0000001409137207 */ /* 0x000fe40004800000 */
[----:B------:R-:W-:Y:S01]  /*1f30*/  SEL R7, R11, R22, !P1 ;  /* 0x000000160b077207 */ /* 0x000fe20004800000 */
[----:B----4-:R-:W-:-:S04]  /*1f40*/  IMAD.HI.U32 R20, R17, R2, RZ ;  /* 0x0000000211147227 */ /* 0x010fc800078e00ff */
[----:B------:R-:W-:Y:S01]  /*1f50*/  IMAD.HI.U32 R6, R19, R2, RZ ;  /* 0x0000000213067227 */ /* 0x000fe200078e00ff */
[----:B------:R-:W-:-:S04]  /*1f60*/  @P3 SHF.R.U32.HI R17, RZ, R3, R20 ;  /* 0x00000003ff113219 */ /* 0x000fc80000011614 */
[----:B------:R-:W-:Y:S01]  /*1f70*/  @P3 SHF.R.U32.HI R19, RZ, R3, R6 ;  /* 0x00000003ff133219 */ /* 0x000fe20000011606 */
[----:B------:R-:W-:-:S04]  /*1f80*/  IMAD R17, R72, R17, RZ ;  /* 0x0000001148117224 */ /* 0x000fc800078e02ff */
[----:B------:R-:W-:Y:S01]  /*1f90*/  IMAD R6, R72, R19, RZ ;  /* 0x0000001348067224 */ /* 0x000fe200078e02ff */
[C---:B------:R-:W-:Y:S02]  /*1fa0*/  ISETP.GE.AND P0, PT, R5.reuse, R17, PT ;  /* 0x000000110500720c */ /* 0x040fe40003f06270 */
[----:B------:R-:W-:Y:S02]  /*1fb0*/  IADD3 R17, PT, PT, -R5, RZ, RZ ;  /* 0x000000ff05117210 */ /* 0x000fe40007ffe1ff */
[----:B------:R-:W-:Y:S01]  /*1fc0*/  ISETP.GE.OR P0, PT, R7, R6, P0 ;  /* 0x000000060700720c */ /* 0x000fe20000706670 */
[----:B------:R-:W-:-:S04]  /*1fd0*/  IMAD.HI.U32 R6, R5, R2, RZ ;  /* 0x0000000205067227 */ /* 0x000fc800078e00ff */
[----:B------:R-:W-:Y:S01]  /*1fe0*/  IMAD R8, R4, R17, R8 ;  /* 0x0000001104087224 */ /* 0x000fe200078e0208 */
[----:B------:R-:W-:-:S04]  /*1ff0*/  SHF.R.U32.HI R6, RZ, R3, R6 ;  /* 0x00000003ff067219 */ /* 0x000fc80000011606 */
[----:B------:R-:W-:-:S03]  /*2000*/  SEL R6, R5, R6, !P3 ;  /* 0x0000000605067207 */ /* 0x000fc60005800000 */
[----:B------:R-:W-:-:S04]  /*2010*/  @!P0 IMAD.HI.U32 R16, R7, R2, RZ ;  /* 0x0000000207108227 */ /* 0x000fc800078e00ff */
[----:B------:R-:W-:Y:S01]  /*2020*/  IMAD.MOV R2, RZ, RZ, -R6 ;  /* 0x000000ffff027224 */ /* 0x000fe200078e0a06 */
[----:B------:R-:W-:-:S03]  /*2030*/  @!P0 SHF.R.U32.HI R16, RZ, R3, R16 ;  /* 0x00000003ff108219 */ /* 0x000fc60000011610 */
[----:B------:R-:W-:Y:S01]  /*2040*/  IMAD R2, R72, R2, R5 ;  /* 0x0000000248027224 */ /* 0x000fe200078e0205 */
        /* <DEDUP_REMOVED lines=9> */
.L_x_33:
[----:B------:R-:W1:Y:S02]  /*20e0*/  LDCU UR8, c[0x0][0xb30] ;  /* 0x00016600ff0877ac */ /* 0x000e640008000800 */
[----:B-1----:R-:W-:-:S09]  /*20f0*/  UISETP.NE.AND UP0, UPT, UR8, 0x1, UPT ;  /* 0x000000010800788c */ /* 0x002fd2000bf05270 */
[----:B------:R-:W-:Y:S05]  /*2100*/  BRA.U UP0, `(.L_x_34) ;  /* 0x0000000100407547 */ /* 0x000fea000b800000 */
[----:B------:R-:W1:Y:S08]  /*2110*/  LDC.64 R4, c[0x0][0xb10] ;  /* 0x0002c400ff047b82 */ /* 0x000e700000000a00 */
[----:B------:R-:W2:Y:S08]  /*2120*/  LDC.64 R2, c[0x0][0xb18] ;  /* 0x0002c600ff027b82 */ /* 0x000eb00000000a00 */
[----:B------:R-:W3:Y:S08]  /*2130*/  LDC R6, c[0x0][0xb20] ;  /* 0x0002c800ff067b82 */ /* 0x000ef00000000800 */
[----:B------:R-:W4:Y:S01]  /*2140*/  LDC R16, c[0x0][0xb0c] ;  /* 0x0002c300ff107b82 */ /* 0x000f220000000800 */
[----:B-1----:R-:W-:-:S05]  /*2150*/  IMAD.HI.U32 R4, R11, R4, RZ ;  /* 0x000000040b047227 */ /* 0x002fca00078e00ff */
[----:B------:R-:W-:Y:S01]  /*2160*/  SHF.R.U32.HI R4, RZ, R5, R4 ;  /* 0x00000005ff047219 */ /* 0x000fe20000011604 */
[----:B--2---:R-:W-:Y:S01]  /*2170*/  IMAD.HI.U32 R3, R8, R3, RZ ;  /* 0x0000000308037227 */ /* 0x004fe200078e00ff */
[----:B------:R-:W-:-:S04]  /*2180*/  ISETP.NE.AND P0, PT, R2, 0x1, PT ;  /* 0x000000010200780c */ /* 0x000fc80003f05270 */
[----:B---3--:R-:W-:-:S04]  /*2190*/  SHF.R.U32.HI R3, RZ, R6, R3 ;  /* 0x00000006ff037219 */ /* 0x008fc80000011603 */
[----:B------:R-:W-:Y:S02]  /*21a0*/  SEL R3, R8, R3, !P0 ;  /* 0x0000000308037207 */ /* 0x000fe40004000000 */
[----:B----4-:R-:W-:-:S04]  /*21b0*/  ISETP.NE.AND P1, PT, R16, 0x1, PT ;  /* 0x000000011000780c */ /* 0x010fc80003f25270 */
[----:B------:R-:W-:-:S05]  /*21c0*/  SEL R4, R11, R4, !P1 ;  /* 0x000000040b047207 */ /* 0x000fca0004800000 */
[----:B------:R-:W-:Y:S02]  /*21d0*/  IMAD.IADD R5, R3, 0x1, -R4 ;  /* 0x0000000103057824 */ /* 0x000fe400078e0a04 */
[----:B------:R-:W-:Y:S02]  /*21e0*/  IMAD.IADD R3, R4, 0x1, -R3 ;  /* 0x0000000104037824 */ /* 0x000fe400078e0a03 */
[----:B------:R-:W-:Y:S02]  /*21f0*/  IMAD R11, R5, R16, R11 ;  /* 0x00000010050b7224 */ /* 0x000fe400078e020b */
[----:B------:R-:W-:-:S07]  /*2200*/  IMAD R8, R3, R2, R8 ;  /* 0x0000000203087224 */ /* 0x000fce00078e0208 */
.L_x_34:
[----:B------:R-:W-:Y:S01]  /*2210*/  VIADD R14, R14, 0x1 ;  /* 0x000000010e0e7836 */ /* 0x000fe20000000000 */
[----:B------:R-:W-:Y:S01]  /*2220*/  PLOP3.LUT P1, PT, PT, PT, PT, 0x80, 0x8 ;  /* 0x000000000008781c */ /* 0x000fe20003f2f070 */
[----:B------:R-:W-:Y:S02]  /*2230*/  IMAD.IADD R21, R11, 0x1, R170 ;  /* 0x000000010b157824 */ /* 0x000fe400078e02aa */
[----:B------:R-:W-:Y:S01]  /*2240*/  IMAD.IADD R20, R8, 0x1, R147 ;  /* 0x0000000108147824 */ /* 0x000fe200078e0293 */
[----:B------:R-:W-:-:S04]  /*2250*/  ISETP.NE.AND P0, PT, R14, 0x2, PT ;  /* 0x000000020e00780c */ /* 0x000fc80003f05270 */
[----:B------:R-:W-:Y:S02]  /*2260*/  SEL R2, RZ, 0x1, P0 ;  /* 0x00000001ff027807 */ /* 0x000fe40000000000 */
[----:B------:R-:W-:Y:S02]  /*2270*/  SEL R14, R14, RZ, P0 ;  /* 0x000000ff0e0e7207 */ /* 0x000fe40000000000 */
[----:B------:R-:W-:Y:S01]  /*2280*/  LOP3.LUT R13, R13, R2, RZ, 0x3c, !PT ;  /* 0x000000020d0d7212 */ /* 0x000fe200078e3cff */
[----:B------:R-:W-:Y:S06]  /*2290*/  @P2 BRA `(.L_x_35) ;  /* 0xfffffff000982947 */ /* 0x000fec000383ffff */
[----:B------:R-:W-:Y:S01]  /*22a0*/  UIADD3 UR4, UPT, UPT, UR4, 0x20, URZ ;  /* 0x0000002004047890 */ /* 0x000fe2000fffe0ff */
[----:B------:R-:W-:-:S03]  /*22b0*/  SHF.L.U32 R3, R15, 0x1f, RZ ;  /* 0x0000001f0f037819 */ /* 0x000fc600000006ff */
[----:B------:R-:W-:-:S09]  /*22c0*/  ULEA UR5, UR6, UR4, 0x3 ;  /* 0x0000000406057291 */ /* 0x000fd2000f8e18ff */
[----:B------:R-:W1:Y:S02]  /*22d0*/  SYNCS.PHASECHK.TRANS64.TRYWAIT P0, [UR5], R3 ;  /* 0x00000003ff0075a7 */ /* 0x000e640008001105 */
[----:B-1----:R-:W-:Y:S05]  /*22e0*/  @!P0 BRA `(.L_x_36) ;  /* 0x0000008c00588947 */ /* 0x002fea0003800000 */
.L_x_131:
[----:B------:R-:W-:-:S04]  /*22f0*/  UIADD3 UR6, UPT, UPT, UR6, 0x1, URZ ;  /* 0x0000000106067890 */ /* 0x000fc8000fffe0ff */
[----:B------:R-:W-:-:S04]  /*2300*/  UISETP.NE.AND UP0, UPT, UR6, 0x4, UPT ;  /* 0x000000040600788c */ /* 0x000fc8000bf05270 */
[----:B------:R-:W-:Y:S02]  /*2310*/  USEL UR7, URZ, 0x1, UP0 ;  /* 0x00000001ff077887 */ /* 0x000fe40008000000 */
[----:B------:R-:W-:-:S04]  /*2320*/  USEL UR6, UR6, URZ, UP0 ;  /* 0x000000ff06067287 */ /* 0x000fc80008000000 */
[----:B------:R-:W-:Y:S01]  /*2330*/  ULEA UR5, UR6, UR4, 0x3 ;  /* 0x0000000406057291 */ /* 0x000fe2000f8e18ff */
[----:B------:R-:W-:-:S04]  /*2340*/  LOP3.LUT R2, R15, UR7, RZ, 0x3c, !PT ;  /* 0x000000070f027c12 */ /* 0x000fc8000f8e3cff */
[----:B-1----:R-:W-:-:S04]  /*2350*/  SHF.L.U32 R3, R2, 0x1f, RZ ;  /* 0x0000001f02037819 */ /* 0x002fc800000006ff */
[----:B------:R-:W1:Y:S02]  /*2360*/  SYNCS.PHASECHK.TRANS64.TRYWAIT P0, [UR5], R3 ;  /* 0x00000003ff0075a7 */ /* 0x000e640008001105 */
[----:B-1----:R-:W-:Y:S05]  /*2370*/  @!P0 BRA `(.L_x_37) ;  /* 0x0000008c004c8947 */ /* 0x002fea0003800000 */
.L_x_133:
        /* <DEDUP_REMOVED lines=9> */
.L_x_135:
[----:B------:R-:W-:-:S04]  /*2410*/  UIADD3 UR6, UPT, UPT, UR6, 0x1, URZ ;  /* 0x0000000106067890 */ /* 0x000fc8000fffe0ff */
[----:B------:R-:W-:-:S04]  /*2420*/  UISETP.NE.AND UP0, UPT, UR6, 0x4, UPT ;  /* 0x000000040600788c */ /* 0x000fc8000bf05270 */
[----:B------:R-:W-:Y:S02]  /*2430*/  USEL UR5, URZ, 0x1, UP0 ;  /* 0x00000001ff057887 */ /* 0x000fe40008000000 */
[----:B------:R-:W-:-:S04]  /*2440*/  USEL UR6, UR6, URZ, UP0 ;  /* 0x000000ff06067287 */ /* 0x000fc80008000000 */
[----:B------:R-:W-:Y:S01]  /*2450*/  ULEA UR6, UR6, UR4, 0x3 ;  /* 0x0000000406067291 */ /* 0x000fe2000f8e18ff */
[----:B-1----:R-:W-:-:S04]  /*2460*/  LOP3.LUT R3, R2, UR5, RZ, 0x3c, !PT ;  /* 0x0000000502037c12 */ /* 0x002fc8000f8e3cff */
[----:B------:R-:W-:Y:S01]  /*2470*/  SHF.L.U32 R3, R3, 0x1f, RZ ;  /* 0x0000001f03037819 */ /* 0x000fe200000006ff */
[----:B----4-:R-:W-:-:S07]  /*2480*/  IMAD.U32 R0, RZ, RZ, UR6 ;  /* 0x00000006ff007e24 */ /* 0x010fce000f8e00ff */
.L_x_39:
[----:B-1----:R1:W2:Y:S02]  /*2490*/  SYNCS.PHASECHK.TRANS64.TRYWAIT P0, [R0+URZ], R3 ;  /* 0x00000003000075a7 */ /* 0x0022a400080011ff */
[----:B--2---:R-:W-:Y:S05]  /*24a0*/  @!P0 NANOSLEEP.SYNCS 0x989680 ;  /* 0x009896800000895d */ /* 0x004fea0003900000 */
[----:B------:R-:W2:Y:S02]  /*24b0*/  @!P0 SYNCS.PHASECHK.TRANS64 P0, [R0+URZ], R3 ;  /* 0x00000003000085a7 */ /* 0x000ea400080010ff */
[----:B--2---:R-:W-:Y:S05]  /*24c0*/  @P0 EXIT ;  /* 0x000000000000094d */ /* 0x004fea0003800000 */
[----:B------:R-:W-:Y:S05]  /*24d0*/  BRA `(.L_x_39) ;  /* 0xfffffffc00ec7947 */ /* 0x000fea000383ffff */
.L_x_17:
[----:B------:R-:W-:-:S04]  /*24e0*/  UISETP.NE.AND UP1, UPT, UR37, URZ, UPT ;  /* 0x000000ff2500728c */ /* 0x000fc8000bf25270 */
[----:B------:R-:W-:-:S09]  /*24f0*/  UISETP.NE.OR UP1, UPT, UR8, 0x1, UP1 ;  /* 0x000000010800788c */ /* 0x000fd20008f25670 */
[----:B------:R-:W-:Y:S05]  /*2500*/  BRA.U UP1, `(.L_x_40) ;  /* 0x0000000501487547 */ /* 0x000fea000b800000 */
[----:B------:R-:W-:Y:S01]  /*2510*/  ISETP.NE.AND P2, PT, R2, RZ, PT ;  /* 0x000000ff0200720c */ /* 0x000fe20003f45270 */
[----:B------:R-:W-:Y:S01]  /*2520*/  IMAD.MOV.U32 R12, RZ, RZ, 0x1 ;  /* 0x00000001ff0c7424 */ /* 0x000fe200078e00ff */
[----:B------:R-:W-:Y:S02]  /*2530*/  CS2R R10, SRZ ;  /* 0x00000000000a7805 */ /* 0x000fe4000001ff00 */
[----:B------:R-:W-:Y:S01]  /*2540*/  CS2R R8, SRZ ;  /* 0x0000000000087805 */ /* 0x000fe2000001ff00 */
[----:B------:R-:W-:Y:S01]  /*2550*/  UMOV UR4, 0x400 ;  /* 0x0000040000047882 */ /* 0x000fe20000000000 */
[----:B------:R-:W-:Y:S01]  /*2560*/  UMOV UR6, URZ ;  /* 0x000000ff00067c82 */ /* 0x000fe20008000000 */
[----:B------:R-:W-:-:S12]  /*2570*/  ULEA UR37, UR37, UR4, 0x18 ;  /* 0x0000000425257291 */ /* 0x000fd8000f8ec0ff */
.L_x_44:
[----:B------:R-:W-:Y:S02]  /*2580*/  LEA R0, R8, UR37, 0x3 ;  /* 0x0000002508007c11 */ /* 0x000fe4000f8e18ff */
[----:B------:R-:W-:-:S03]  /*2590*/  SHF.L.U32 R5, R9, 0x1f, RZ ;  /* 0x0000001f09057819 */ /* 0x000fc600000006ff */
[----:B------:R-:W-:Y:S01]  /*25a0*/  VIADD R4, R0, 0xe0 ;  /* 0x000000e000047836 */ /* 0x000fe20000000000 */
[----:B------:R-:W1:Y:S02]  /*25b0*/  SYNCS.PHASECHK.TRANS64.TRYWAIT P0, [R0+URZ+0xd0], R5 ;  /* 0x0000d005000075a7 */ /* 0x000e6400080011ff */
[----:B-1----:R-:W-:Y:S05]  /*25c0*/  @!P0 BRA `(.L_x_41) ;  /* 0x0000008800e88947 */ /* 0x002fea0003800000 */
.L_x_136:
[----:B------:R-:W-:Y:S01]  /*25d0*/  ULEA UR5, UR6, UR37, 0x3 ;  /* 0x0000002506057291 */ /* 0x000fe2000f8e18ff */
[----:B------:R-:W-:Y:S02]  /*25e0*/  PRMT R4, RZ, 0x654, R4 ;  /* 0x00000654ff047816 */ /* 0x000fe40000000004 */
[----:B-1----:R-:W-:Y:S01]  /*25f0*/  SHF.L.U32 R5, R12, 0x1f, RZ ;  /* 0x0000001f0c057819 */ /* 0x002fe200000006ff */
[----:B------:R-:W-:Y:S01]  /*2600*/  UIADD3 UR4, UPT, UPT, UR5, 0x90, URZ ;  /* 0x0000009005047890 */ /* 0x000fe2000fffe0ff */
[----:B------:R1:W-:Y:S05]  /*2610*/  SYNCS.ARRIVE.TRANS64.RED.A1T0 RZ, [R4+URZ], RZ ;  /* 0x000000ff04ff79a7 */ /* 0x0003ea00081004ff */
[----:B------:R-:W-:Y:S01]  /*2620*/  IMAD.U32 R7, RZ, RZ, UR4 ;  /* 0x00000004ff077e24 */ /* 0x000fe2000f8e00ff */
[----:B------:R-:W2:Y:S04]  /*2630*/  SYNCS.PHASECHK.TRANS64.TRYWAIT P0, [UR5+0xa0], R5 ;  /* 0x0000a005ff0075a7 */ /* 0x000ea80008001105 */
[----:B------:R-:W-:Y:S01]  /*2640*/  PRMT R6, R2, 0x654, R7 ;  /* 0x0000065402067816 */ /* 0x000fe20000000007 */
[----:B-1----:R-:W-:Y:S01]  /*2650*/  @!P2 IMAD.MOV.U32 R4, RZ, RZ, 0x10 ;  /* 0x00000010ff04a424 */ /* 0x002fe200078e00ff */
[----:B--2---:R-:W-:Y:S06]  /*2660*/  @!P0 BRA `(.L_x_42) ;  /* 0x0000008800d48947 */ /* 0x004fec0003800000 */
.L_x_138:
[----:B------:R-:W-:Y:S01]  /*2670*/  ULEA UR4, UR6, UR37, 0x4 ;  /* 0x0000002506047291 */ /* 0x000fe2000f8e20ff */
[----:B------:R-:W-:Y:S01]  /*2680*/  SEL R3, R6, R3, !P2 ;  /* 0x0000000306037207 */ /* 0x000fe20005000000 */
[----:B------:R-:W-:Y:S01]  /*2690*/  UIADD3 UR5, UPT, UPT, UR5, 0x90, URZ ;  /* 0x0000009005057890 */ /* 0x000fe2000fffe0ff */
[----:B-1----:R-:W-:Y:S01]  /*26a0*/  LEA R0, R11, UR37, 0x3 ;  /* 0x000000250b007c11 */ /* 0x002fe2000f8e18ff */
[----:B------:R-:W-:Y:S01]  /*26b0*/  UIADD3 UR4, UPT, UPT, UR4, 0x100, URZ ;  /* 0x0000010004047890 */ /* 0x000fe2000fffe0ff */
[----:B------:R-:W-:Y:S01]  /*26c0*/  SHF.L.U32 R5, R10, 0x1f, RZ ;  /* 0x0000001f0a057819 */ /* 0x000fe200000006ff */
[----:B------:R1:W-:Y:S01]  /*26d0*/  @!P2 SYNCS.ARRIVE.TRANS64.RED RZ, [R3+URZ], R4 ;  /* 0x0000000403ffa9a7 */ /* 0x0003e200080004ff */
[----:B------:R-:W-:Y:S01]  /*26e0*/  UIADD3 UR6, UPT, UPT, UR6, 0x1, URZ ;  /* 0x0000000106067890 */ /* 0x000fe2000fffe0ff */
[----:B------:R-:W-:-:S03]  /*26f0*/  VIADD R8, R8, 0x1 ;  /* 0x0000000108087836 */ /* 0x000fc60000000000 */
[----:B------:R-:W-:Y:S02]  /*2700*/  UISETP.NE.AND UP0, UPT, UR6, 0x2, UPT ;  /* 0x000000020600788c */ /* 0x000fe4000bf05270 */
[----:B------:R-:W-:Y:S06]  /*2710*/  UGETNEXTWORKID.BROADCAST [UR4], [UR5] ;  /* 0x00000000040073ca */ /* 0x000fec0008000100 */
[----:B------:R-:W-:Y:S01]  /*2720*/  USEL UR4, URZ, 0x1, UP0 ;  /* 0x00000001ff047887 */ /* 0x000fe20008000000 */
[----:B------:R-:W-:Y:S01]  /*2730*/  ISETP.NE.AND P0, PT, R8, 0x2, PT ;  /* 0x000000020800780c */ /* 0x000fe20003f05270 */
[----:B------:R-:W-:Y:S01]  /*2740*/  USEL UR6, UR6, URZ, UP0 ;  /* 0x000000ff06067287 */ /* 0x000fe20008000000 */
[----:B------:R-:W2:Y:S03]  /*2750*/  SYNCS.PHASECHK.TRANS64.TRYWAIT P1, [R0+URZ+0x90], R5 ;  /* 0x00009005000075a7 */ /* 0x000ea600080211ff */
[----:B------:R-:W-:Y:S01]  /*2760*/  LOP3.LUT R12, R12, UR4, RZ, 0x3c, !PT ;  /* 0x000000040c0c7c12 */ /* 0x000fe2000f8e3cff */
[----:B-12---:R-:W-:Y:S07]  /*2770*/  @!P1 BRA `(.L_x_43) ;  /* 0x0000008800a89947 */ /* 0x006fee0003800000 */
.L_x_139:
[C---:B------:R-:W-:Y:S01]  /*2780*/  LEA R4, R11.reuse, UR37, 0x4 ;  /* 0x000000250b047c11 */ /* 0x040fe2000f8e20ff */
[----:B-1----:R-:W-:Y:S01]  /*2790*/  VIADD R0, R0, 0xa0 ;  /* 0x000000a000007836 */ /* 0x002fe20000000000 */
[----:B------:R-:W-:Y:S01]  /*27a0*/  SEL R8, R8, RZ, P0 ;  /* 0x000000ff08087207 */ /* 0x000fe20000000000 */
[----:B------:R-:W-:-:S03]  /*27b0*/  VIADD R11, R11, 0x1 ;  /* 0x000000010b0b7836 */ /* 0x000fc60000000000 */
[----:B------:R-:W1:Y:S01]  /*27c0*/  LDS.128 R4, [R4+0x100] ;  /* 0x0001000004047984 */ /* 0x000e620000000c00 */
[----:B------:R-:W-:Y:S02]  /*27d0*/  PRMT R0, RZ, 0x654, R0 ;  /* 0x00000654ff007816 */ /* 0x000fe40000000000 */
[C---:B------:R-:W-:Y:S01]  /*27e0*/  ISETP.NE.AND P1, PT, R11.reuse, 0x2, PT ;  /* 0x000000020b00780c */ /* 0x040fe20003f25270 */
[----:B------:R-:W-:Y:S01]  /*27f0*/  @!PT LDS RZ, [RZ] ;  /* 0x00000000fffff984 */ /* 0x000fe20000000800 */
[----:B------:R-:W-:Y:S01]  /*2800*/  @!PT LDS RZ, [RZ] ;  /* 0x00000000fffff984 */ /* 0x000fe20000000800 */
[----:B------:R-:W-:Y:S01]  /*2810*/  @!PT LDS RZ, [RZ] ;  /* 0x00000000fffff984 */ /* 0x000fe20000000800 */
[----:B------:R-:W-:Y:S01]  /*2820*/  @!PT LDS RZ, [RZ] ;  /* 0x00000000fffff984 */ /* 0x000fe20000000800 */
[----:B------:R2:W-:Y:S06]  /*2830*/  MEMBAR.ALL.CTA ;  /* 0x0000000000007992 */ /* 0x0005ec0000008000 */
[----:B--2---:R-:W2:Y:S01]  /*2840*/  FENCE.VIEW.ASYNC.S ;  /* 0x00000000000073c6 */ /* 0x004ea20000000000 */
[----:B------:R-:W-:Y:S01]  /*2850*/  SEL R11, R11, RZ, P1 ;  /* 0x000000ff0b0b7207 */ /* 0x000fe20000800000 */
[----:B--2---:R2:W-:Y:S01]  /*2860*/  SYNCS.ARRIVE.TRANS64.RED.A1T0 RZ, [R0+URZ], RZ ;  /* 0x000000ff00ff79a7 */ /* 0x0045e200081004ff */
[----:B-1----:R-:W-:-:S02]  /*2870*/  LOP3.LUT P3, RZ, R6, 0x1, RZ, 0xc0, !PT ;  /* 0x0000000106ff7812 */ /* 0x002fc4000786c0ff */
[----:B------:R-:W-:-:S04]  /*2880*/  SEL R5, RZ, 0x1, P1 ;  /* 0x00000001ff057807 */ /* 0x000fc80000800000 */
[----:B------:R-:W-:Y:S02]  /*2890*/  LOP3.LUT R10, R10, R5, RZ, 0x3c, !PT ;  /* 0x000000050a0a7212 */ /* 0x000fe400078e3cff */
[----:B--2---:R-:W-:-:S04]  /*28a0*/  SEL R0, RZ, 0x1, P0 ;  /* 0x00000001ff007807 */ /* 0x004fc80000000000 */
[----:B------:R-:W-:Y:S01]  /*28b0*/  LOP3.LUT R9, R9, R0, RZ, 0x3c, !PT ;  /* 0x0000000009097212 */ /* 0x000fe200078e3cff */
[----:B------:R-:W-:Y:S06]  /*28c0*/  @P3 BRA `(.L_x_44) ;  /* 0xfffffffc002c3947 */ /* 0x000fec000383ffff */
[----:B------:R-:W-:Y:S01]  /*28d0*/  ULEA UR5, UR6, UR37, 0x3 ;  /* 0x0000002506057291 */ /* 0x000fe2000f8e18ff */
[----:B------:R-:W-:-:S08]  /*28e0*/  SHF.L.U32 R3, R12, 0x1f, RZ ;  /* 0x0000001f0c037819 */ /* 0x000fd000000006ff */
[----:B------:R-:W1:Y:S02]  /*28f0*/  SYNCS.PHASECHK.TRANS64 P0, [UR5+0xa0], R3 ;  /* 0x0000a003ff0075a7 */ /* 0x000e640008001005 */
[----:B-1----:R-:W-:Y:S05]  /*2900*/  @P0 BRA `(.L_x_45) ;  /* 0x0000000000080947 */ /* 0x002fea0003800000 */
[----:B------:R-:W1:Y:S02]  /*2910*/  SYNCS.PHASECHK.TRANS64.TRYWAIT P0, [UR5+0xa0], R3 ;  /* 0x0000a003ff0075a7 */ /* 0x000e640008001105 */
[----:B-1----:R-:W-:Y:S05]  /*2920*/  @!P0 BRA `(.L_x_46) ;  /* 0x0000008800508947 */ /* 0x002fea0003800000 */
.L_x_45:
[----:B------:R-:W-:-:S04]  /*2930*/  UIADD3 UR4, UPT, UPT, UR6, 0x1, URZ ;  /* 0x0000000106047890 */ /* 0x000fc8000fffe0ff */
[----:B------:R-:W-:-:S04]  /*2940*/  UISETP.NE.AND UP0, UPT, UR4, 0x2, UPT ;  /* 0x000000020400788c */ /* 0x000fc8000bf05270 */
[----:B------:R-:W-:Y:S02]  /*2950*/  USEL UR7, URZ, 0x1, UP0 ;  /* 0x00000001ff077887 */ /* 0x000fe40008000000 */
[----:B------:R-:W-:-:S04]  /*2960*/  USEL UR4, UR4, URZ, UP0 ;  /* 0x000000ff04047287 */ /* 0x000fc80008000000 */
[----:B------:R-:W-:Y:S01]  /*2970*/  ULEA UR4, UR4, UR37, 0x3 ;  /* 0x0000002504047291 */ /* 0x000fe2000f8e18ff */
[----:B-1----:R-:W-:-:S04]  /*2980*/  LOP3.LUT R3, R12, UR7, RZ, 0x3c, !PT ;  /* 0x000000070c037c12 */ /* 0x002fc8000f8e3cff */
[----:B------:R-:W-:-:S04]  /*2990*/  SHF.L.U32 R0, R3, 0x1f, RZ ;  /* 0x0000001f03007819 */ /* 0x000fc800000006ff */
[----:B------:R-:W1:Y:S02]  /*29a0*/  SYNCS.PHASECHK.TRANS64 P0, [UR4+0xa0], R0 ;  /* 0x0000a000ff0075a7 */ /* 0x000e640008001004 */
[----:B-1----:R-:W-:Y:S05]  /*29b0*/  @P0 EXIT ;  /* 0x000000000000094d */ /* 0x002fea0003800000 */
[----:B------:R-:W-:Y:S02]  /*29c0*/  SHF.L.U32 R3, R3, 0x1f, RZ ;  /* 0x0000001f03037819 */ /* 0x000fe400000006ff */
[----:B------:R-:W-:-:S07]  /*29d0*/  MOV R0, UR4 ;  /* 0x0000000400007c02 */ /* 0x000fce0008000f00 */
.L_x_47:
[----:B-1----:R1:W2:Y:S02]  /*29e0*/  SYNCS.PHASECHK.TRANS64.TRYWAIT P0, [R0+URZ+0xa0], R3 ;  /* 0x0000a003000075a7 */ /* 0x0022a400080011ff */
[----:B--2---:R-:W-:Y:S05]  /*29f0*/  @!P0 NANOSLEEP.SYNCS 0x989680 ;  /* 0x009896800000895d */ /* 0x004fea0003900000 */
[----:B------:R-:W2:Y:S02]  /*2a00*/  @!P0 SYNCS.PHASECHK.TRANS64 P0, [R0+URZ+0xa0], R3 ;  /* 0x0000a003000085a7 */ /* 0x000ea400080010ff */
[----:B--2---:R-:W-:Y:S05]  /*2a10*/  @P0 EXIT ;  /* 0x000000000000094d */ /* 0x004fea0003800000 */
[----:B------:R-:W-:Y:S05]  /*2a20*/  BRA `(.L_x_47) ;  /* 0xfffffffc00ec7947 */ /* 0x000fea000383ffff */
.L_x_40:
[----:B------:R-:W-:-:S09]  /*2a30*/  UISETP.NE.AND UP1, UPT, UR8, URZ, UPT ;  /* 0x000000ff0800728c */ /* 0x000fd2000bf25270 */
[----:B------:R-:W-:Y:S05]  /*2a40*/  BRA.U UP1, `(.L_x_48) ;  /* 0x0000000d01347547 */ /* 0x000fea000b800000 */
[----:B------:R-:W-:Y:S01]  /*2a50*/  UMOV UR4, 0x40 ;  /* 0x0000004000047882 */ /* 0x000fe20000000000 */
[----:B------:R-:W-:Y:S01]  /*2a60*/  NOP ;  /* 0x0000000000007918 */ /* 0x000fe20000000000 */
[----:B------:R-:W-:Y:S01]  /*2a70*/  ULEA UR4, UR37, UR4, 0x18 ;  /* 0x0000000425047291 */ /* 0x000fe2000f8ec0ff */
[----:B------:R-:W-:Y:S02]  /*2a80*/  UMOV UR5, 0x400 ;  /* 0x0000040000057882 */ /* 0x000fe40000000000 */
[----:B------:R-:W-:-:S06]  /*2a90*/  ULEA UR37, UR37, UR5, 0x18 ;  /* 0x0000000525257291 */ /* 0x000fcc000f8ec0ff */
[----:B------:R-:W1:Y:S02]  /*2aa0*/  LDS.U8 R0, [UR4+0x1c] ;  /* 0x00001c04ff007984 */ /* 0x000e640008000000 */
[----:B-1----:R-:W-:-:S13]  /*2ab0*/  ISETP.NE.AND P0, PT, R0, RZ, PT ;  /* 0x000000ff0000720c */ /* 0x002fda0003f05270 */
[----:B------:R-:W-:Y:S05]  /*2ac0*/  @P0 BRA `(.L_x_49) ;  /* 0x0000000000580947 */ /* 0x000fea0003800000 */
[----:B------:R-:W-:-:S13]  /*2ad0*/  ELECT P0, URZ, PT ;  /* 0x0000000000ff782f */ /* 0x000fda0003800000 */
[----:B------:R-:W-:Y:S05]  /*2ae0*/  @!P0 BRA `(.L_x_50) ;  /* 0x0000000000608947 */ /* 0x000fea0003800000 */
[----:B------:R-:W-:Y:S01]  /*2af0*/  UMOV UR5, 0x10 ;  /* 0x0000001000057882 */ /* 0x000fe20000000000 */
[----:B------:R-:W-:Y:S01]  /*2b00*/  HFMA2 R0, -RZ, RZ, 0, 5.9604644775390625e-08 ;  /* 0x00000001ff007431 */ /* 0x000fe200000001ff */
[----:B------:R-:W-:-:S03]  /*2b10*/  MOV R2, 0xffff ;  /* 0x0000ffff00027802 */ /* 0x000fc60000000f00 */
[----:B------:R-:W-:Y:S04]  /*2b20*/  DEPBAR.LE SB1, 0x36 ;  /* 0x00009d800000791a */ /* 0x000fe80000000000 */
[----:B------:R-:W1:Y:S02]  /*2b30*/  UTCATOMSWS.FIND_AND_SET.ALIGN UP0, UR5, UR5 ;  /* 0x00000005000575e3 */ /* 0x000e640008000800 */
[----:B-1----:R-:W-:Y:S01]  /*2b40*/  MOV R3, UR5 ;  /* 0x0000000500037c02 */ /* 0x002fe20008000f00 */
[----:B------:R-:W-:Y:S06]  /*2b50*/  BRA.U UP0, `(.L_x_51) ;  /* 0x0000000100187547 */ /* 0x000fec000b800000 */
.L_x_52:
[----:B------:R-:W-:Y:S05]  /*2b60*/  NANOSLEEP 0x64 ;  /* 0x000000640000795d */ /* 0x000fea0003800000 */
[----:B------:R-:W-:-:S05]  /*2b70*/  UMOV UR5, 0x10 ;  /* 0x0000001000057882 */ /* 0x000fca0000000000 */
[----:B------:R-:W-:Y:S04]  /*2b80*/  DEPBAR.LE SB1, 0x36 ;  /* 0x00009d800000791a */ /* 0x000fe80000000000 */
[----:B------:R-:W1:Y:S02]  /*2b90*/  UTCATOMSWS.FIND_AND_SET.ALIGN UP0, UR5, UR5 ;  /* 0x00000005000575e3 */ /* 0x000e640008000800 */
[----:B-1----:R-:W-:Y:S01]  /*2ba0*/  MOV R3, UR5 ;  /* 0x0000000500037c02 */ /* 0x002fe20008000f00 */
[----:B------:R-:W-:Y:S05]  /*2bb0*/  BRA.U !UP0, `(.L_x_52) ;  /* 0xfffffffd08e87547 */ /* 0x000fea000b83ffff */
.L_x_51:
[-C--:B------:R-:W-:Y:S02]  /*2bc0*/  SHF.L.U32 R2, R2, R3.reuse, RZ ;  /* 0x0000000302027219 */ /* 0x080fe400000006ff */
[----:B------:R-:W-:Y:S01]  /*2bd0*/  SHF.L.U32 R0, R0, R3, RZ ;  /* 0x0000000300007219 */ /* 0x000fe200000006ff */
[----:B------:R-:W-:Y:S02]  /*2be0*/  IMAD.SHL.U32 R3, R3, 0x20, RZ ;  /* 0x0000002003037824 */ /* 0x000fe400078e00ff */
[----:B------:R1:W-:Y:S04]  /*2bf0*/  ATOMS.OR RZ, [UR4+0x14], R2 ;  /* 0x00001402ffff798c */ /* 0x0003e8000b000004 */
[----:B------:R1:W-:Y:S04]  /*2c00*/  ATOMS.OR RZ, [UR4+0x18], R0 ;  /* 0x00001800ffff798c */ /* 0x0003e8000b000004 */
[----:B------:R1:W-:Y:S01]  /*2c10*/  STS [UR37+0x120], R3 ;  /* 0x00012003ff007988 */ /* 0x0003e20008000825 */
[----:B------:R-:W-:Y:S05]  /*2c20*/  BRA `(.L_x_50) ;  /* 0x0000000000107947 */ /* 0x000fea0003800000 */
.L_x_49:
[----:B------:R-:W-:Y:S02]  /*2c30*/  MOV R0, 0xffffffff ;  /* 0xffffffff00007802 */ /* 0x000fe40000000f00 */
[----:B------:R-:W-:-:S03]  /*2c40*/  MOV R2, 0x2c70 ;  /* 0x00002c7000027802 */ /* 0x000fc60000000f00 */
[----:B------:R1:W-:Y:S04]  /*2c50*/  STS [UR37+0x120], R0 ;  /* 0x00012000ff007988 */ /* 0x0003e80008000825 */
[----:B-1-3-5:R-:W-:Y:S05]  /*2c60*/  CALL.REL.NOINC `($__internal_1_$__cuda_sm10x_tcgen05_guardrail_trap_phase_invalid_during_alloc) ;  /* 0x0000008c00647944 */ /* 0x02afea0003c00000 */
.L_x_50:
[----:B------:R-:W-:Y:S05]  /*2c70*/  WARPSYNC.ALL ;  /* 0x0000000000007948 */ /* 0x000fea0003800000 */
[----:B------:R-:W2:Y:S01]  /*2c80*/  S2UR UR6, SR_CgaCtaId ;  /* 0x00000000000679c3 */ /* 0x000ea20000008800 */
[----:B------:R-:W-:Y:S01]  /*2c90*/  UMOV UR4, 0x400 ;  /* 0x0000040000047882 */ /* 0x000fe20000000000 */
[----:B------:R-:W-:-:S06]  /*2ca0*/  NOP ;  /* 0x0000000000007918 */ /* 0x000fcc0000000000 */
[----:B------:R-:W-:Y:S06]  /*2cb0*/  BAR.ARV 0x6, 0xa0 ;  /* 0x0182800000007b1d */ /* 0x000fec0000002000 */
[----:B------:R-:W4:Y:S01]  /*2cc0*/  LDCU UR7, c[0x0][0x38c] ;  /* 0x00007180ff0777ac */ /* 0x000f220008000800 */
[----:B------:R-:W-:Y:S01]  /*2cd0*/  IMAD.MOV.U32 R11, RZ, RZ, 0x1 ;  /* 0x00000001ff0b7424 */ /* 0x000fe200078e00ff */
[----:B------:R-:W-:Y:S01]  /*2ce0*/  CS2R R8, SRZ ;  /* 0x0000000000087805 */ /* 0x000fe2000001ff00 */
[----:B------:R-:W-:Y:S01]  /*2cf0*/  IMAD.MOV.U32 R10, RZ, RZ, RZ ;  /* 0x000000ffff0a7224 */ /* 0x000fe200078e00ff */
[----:B------:R-:W-:Y:S01]  /*2d00*/  UMOV UR18, URZ ;  /* 0x000000ff00127c82 */ /* 0x000fe20008000000 */
[----:B------:R-:W-:Y:S01]  /*2d10*/  UMOV UR17, URZ ;  /* 0x000000ff00117c82 */ /* 0x000fe20008000000 */
[----:B------:R-:W-:Y:S01]  /*2d20*/  UMOV UR22, 0x0 ;  /* 0x0000000000167882 */ /* 0x000fe20000000000 */
[----:B------:R-:W-:Y:S01]  /*2d30*/  UMOV UR23, 0x8400010 ;  /* 0x0840001000177882 */ /* 0x000fe20000000000 */
[----:B------:R-:W-:Y:S01]  /*2d40*/  UMOV UR20, 0x0 ;  /* 0x0000000000147882 */ /* 0x000fe20000000000 */
[----:B------:R-:W-:Y:S01]  /*2d50*/  UMOV UR21, 0x8400010 ;  /* 0x0840001000157882 */ /* 0x000fe20000000000 */
[----:B--2---:R-:W-:Y:S01]  /*2d60*/  ULEA UR6, UR6, UR4, 0x18 ;  /* 0x0000000406067291 */ /* 0x004fe2000f8ec0ff */
[----:B------:R-:W2:Y:S03]  /*2d70*/  LDCU UR4, c[0x0][0x38c] ;  /* 0x00007180ff0477ac */ /* 0x000ea60008000800 */
[----:B------:R-:W-:-:S02]  /*2d80*/  UIADD3 UR11, UPT, UPT, UR6, 0xc400, URZ ;  /* 0x0000c400060b7890 */ /* 0x000fc4000fffe0ff */
[----:B----4-:R-:W-:-:S03]  /*2d90*/  UIADD3 UR7, UPT, UPT, UR7, 0x3f, URZ ;  /* 0x0000003f07077890 */ /* 0x010fc6000fffe0ff */
[----:B-1----:R-:W1:Y:S01]  /*2da0*/  LDS R0, [UR6+0x120] ;  /* 0x00012006ff007984 */ /* 0x002e620008000800 */
[----:B------:R-:W-:Y:S02]  /*2db0*/  UIADD3 UR12, UPT, UPT, UR6, 0x14400, URZ ;  /* 0x00014400060c7890 */ /* 0x000fe4000fffe0ff */
[----:B------:R-:W-:Y:S02]  /*2dc0*/  USHF.R.S32.HI UR5, URZ, 0x1f, UR7 ;  /* 0x0000001fff057899 */ /* 0x000fe40008011407 */
[----:B------:R-:W-:Y:S02]  /*2dd0*/  USHF.R.U32.HI UR11, URZ, 0x4, UR11 ;  /* 0x00000004ff0b7899 */ /* 0x000fe4000801160b */
[----:B------:R-:W-:Y:S02]  /*2de0*/  ULEA.HI UR5, UR5, UR7, URZ, 0x6 ;  /* 0x0000000705057291 */ /* 0x000fe4000f8f30ff */
[----:B------:R-:W-:Y:S02]  /*2df0*/  USHF.R.U32.HI UR12, URZ, 0x4, UR12 ;  /* 0x00000004ff0c7899 */ /* 0x000fe4000801160c */
[----:B------:R-:W-:-:S02]  /*2e00*/  USHF.R.S32.HI UR5, URZ, 0x6, UR5 ;  /* 0x00000006ff057899 */ /* 0x000fc40008011405 */
[----:B------:R-:W-:Y:S02]  /*2e10*/  ULOP3.LUT UR11, UR11, 0x3fff, URZ, 0xc0, !UPT ;  /* 0x00003fff0b0b7892 */ /* 0x000fe4000f8ec0ff */
[----:B------:R-:W-:Y:S02]  /*2e20*/  UISETP.LT.AND UP0, UPT, UR5, 0x1, UPT ;  /* 0x000000010500788c */ /* 0x000fe4000bf01270 */
[----:B------:R-:W-:Y:S02]  /*2e30*/  ULOP3.LUT UR12, UR12, 0x3fff, URZ, 0xc0, !UPT ;  /* 0x00003fff0c0c7892 */ /* 0x000fe4000f8ec0ff */
[----:B------:R-:W-:Y:S02]  /*2e40*/  USEL UR10, UR5, 0x1, !UP0 ;  /* 0x00000001050a7887 */ /* 0x000fe4000c000000 */
[----:B------:R-:W-:Y:S02]  /*2e50*/  ULOP3.LUT UR11, UR11, 0x10000, URZ, 0xfc, !UPT ;  /* 0x000100000b0b7892 */ /* 0x000fe4000f8efcff */
[----:B------:R-:W-:-:S02]  /*2e60*/  ULOP3.LUT UR12, UR12, 0x10000, URZ, 0xfc, !UPT ;  /* 0x000100000c0c7892 */ /* 0x000fc4000f8efcff */
[----:B------:R-:W-:Y:S02]  /*2e70*/  UIADD3 UR10, UPT, UPT, -UR10, URZ, URZ ;  /* 0x000000ff0a0a7290 */ /* 0x000fe4000fffe1ff */
[----:B--2---:R-:W-:Y:S01]  /*2e80*/  UISETP.GE.AND UP3, UPT, UR4, 0x1, UPT ;  /* 0x000000010400788c */ /* 0x004fe2000bf66270 */
[----:B-1----:R-:W-:-:S15]  /*2e90*/  R2UR UR19, R0 ;  /* 0x00000000001372ca */ /* 0x002fde00000e0000 */
.L_x_59:
[----:B------:R-:W-:Y:S02]  /*2ea0*/  LEA R0, R10, UR6, 0x3 ;  /* 0x000000060a007c11 */ /* 0x000fe4000f8e18ff */
[----:B------:R-:W-:Y:S02]  /*2eb0*/  SHF.L.U32 R5, R9, 0x1f, RZ ;  /* 0x0000001f09057819 */ /* 0x000fe400000006ff */
[----:B------:R-:W-:Y:S01]  /*2ec0*/  PLOP3.LUT P0, PT, PT, PT, UP3, 0x80, 0x8 ;  /* 0x000000000008781c */ /* 0x000fe20003f0f038 */
[----:B------:R-:W-:Y:S01]  /*2ed0*/  VIADD R3, R0, 0xa0 ;  /* 0x000000a000037836 */ /* 0x000fe20000000000 */
[----:B-1----:R-:W1:Y:S02]  /*2ee0*/  SYNCS.PHASECHK.TRANS64.TRYWAIT P1, [R0+URZ+0x90], R5 ;  /* 0x00009005000075a7 */ /* 0x002e6400080211ff */
[----:B-1--4-:R-:W-:Y:S09]  /*2ef0*/  @!P1 BRA `(.L_x_53) ;  /* 0x0000008000f49947 */ /* 0x012ff20003800000 */
.L_x_141:
[----:B------:R-:W-:Y:S01]  /*2f00*/  LEA R4, R10, UR6, 0x4 ;  /* 0x000000060a047c11 */ /* 0x000fe2000f8e20ff */
[----:B------:R-:W-:Y:S01]  /*2f10*/  @UP3 ULEA UR4, UR17, UR6, 0x3 ;  /* 0x0000000611043291 */ /* 0x000fe2000f8e18ff */
[----:B------:R-:W-:Y:S01]  /*2f20*/  PLOP3.LUT P2, PT, PT, PT, PT, 0x80, 0x8 ;  /* 0x000000000008781c */ /* 0x000fe20003f4f070 */
[----:B------:R-:W-:Y:S01]  /*2f30*/  ULEA UR8, UR18, UR6, 0x3 ;  /* 0x0000000612087291 */ /* 0x000fe2000f8e18ff */
[----:B------:R-:W-:Y:S01]  /*2f40*/  PRMT R3, RZ, 0x654, R3 ;  /* 0x00000654ff037816 */ /* 0x000fe20000000003 */
[----:B------:R-:W-:Y:S01]  /*2f50*/  ULEA UR9, UR18, UR19, 0x8 ;  /* 0x0000001312097291 */ /* 0x000fe2000f8e40ff */
[----:B-1----:R-:W1:Y:S01]  /*2f60*/  LDS.128 R4, [R4+0x100] ;  /* 0x0001000004047984 */ /* 0x002e620000000c00 */
[----:B------:R-:W-:Y:S02]  /*2f70*/  @P0 SHF.L.U32 R2, R8, 0x1f, RZ ;  /* 0x0000001f08020819 */ /* 0x000fe400000006ff */
[----:B------:R-:W-:Y:S01]  /*2f80*/  SHF.L.U32 R0, R11, 0x1f, RZ ;  /* 0x0000001f0b007819 */ /* 0x000fe200000006ff */
[----:B------:R-:W-:Y:S01]  /*2f90*/  @!PT LDS RZ, [RZ] ;  /* 0x00000000fffff984 */ /* 0x000fe20000000800 */
[----:B------:R-:W-:Y:S01]  /*2fa0*/  @!PT LDS RZ, [RZ] ;  /* 0x00000000fffff984 */ /* 0x000fe20000000800 */
[----:B------:R-:W-:Y:S01]  /*2fb0*/  @!PT LDS RZ, [RZ] ;  /* 0x00000000fffff984 */ /* 0x000fe20000000800 */
[----:B------:R-:W-:Y:S01]  /*2fc0*/  @!PT LDS RZ, [RZ] ;  /* 0x00000000fffff984 */ /* 0x000fe20000000800 */
[----:B------:R2:W-:Y:S06]  /*2fd0*/  MEMBAR.ALL.CTA ;  /* 0x0000000000007992 */ /* 0x0005ec0000008000 */
[----:B--2---:R-:W2:Y:S02]  /*2fe0*/  FENCE.VIEW.ASYNC.S ;  /* 0x00000000000073c6 */ /* 0x004ea40000000000 */
[----:B--2---:R2:W-:Y:S01]  /*2ff0*/  SYNCS.ARRIVE.TRANS64.RED.A1T0 RZ, [R3+URZ], RZ ;  /* 0x000000ff03ff79a7 */ /* 0x0045e200081004ff */
[----:B------:R2:W4:Y:S01]  /*3000*/  @P0 SYNCS.PHASECHK.TRANS64.TRYWAIT P2, [UR4], R2 ;  /* 0x00000002ff0005a7 */ /* 0x0005220008041104 */
[----:B-1----:R-:W-:Y:S01]  /*3010*/  LOP3.LUT P1, RZ, R6, 0x1, RZ, 0xc0, !PT ;  /* 0x0000000106ff7812 */ /* 0x002fe2000782c0ff */
[----:B------:R-:W1:Y:S02]  /*3020*/  SYNCS.PHASECHK.TRANS64.TRYWAIT P0, [UR8+0xc0], R0 ;  /* 0x0000c000ff0075a7 */ /* 0x000e640008001108 */
[----:B-12-4-:R-:W-:Y:S10]  /*3030*/  @!P0 BRA `(.L_x_54) ;  /* 0x0000008000b88947 */ /* 0x016ff40003800000 */
.L_x_143:
[----:B------:R-:W-:Y:S01]  /*3040*/  IADD3 R10, PT, PT, R10, 0x1, RZ ;  /* 0x000000010a0a7810 */ /* 0x000fe20007ffe0ff */
[----:B------:R-:W-:Y:S06]  /*3050*/  BRA.U !UP3, `(.L_x_55) ;  /* 0x000000010b987547 */ /* 0x000fec000b800000 */
[----:B------:R-:W-:Y:S01]  /*3060*/  UPLOP3.LUT UP4, UPT, UPT, UPT, UPT, 0x40, 0x4 ;  /* 0x000000000004789c */ /* 0x000fe20003f8e870 */
[----:B------:R-:W-:Y:S01]  /*3070*/  UMOV UR16, UR10 ;  /* 0x0000000a00107c82 */ /* 0x000fe20008000000 */
[----:B------:R-:W-:Y:S01]  /*3080*/  UMOV UR15, UR5 ;  /* 0x00000005000f7c82 */ /* 0x000fe20008000000 */
[----:B------:R-:W-:-:S08]  /*3090*/  UMOV UR14, UR17 ;  /* 0x00000011000e7c82 */ /* 0x000fd00008000000 */
.L_x_58:
[----:B------:R-:W-:Y:S02]  /*30a0*/  UIADD3 UR16, UPT, UPT, UR16, 0x1, URZ ;  /* 0x0000000110107890 */ /* 0x000fe4000fffe0ff */
[----:B--2---:R-:W-:Y:S02]  /*30b0*/  ULEA UR7, UR14, UR6, 0x3 ;  /* 0x000000060e077291 */ /* 0x004fe4000f8e18ff */
[----:B------:R-:W-:Y:S01]  /*30c0*/  UISETP.NE.AND UP0, UPT, UR16, URZ, UPT ;  /* 0x000000ff1000728c */ /* 0x000fe2000bf05270 */
[----:B----4-:R-:W-:Y:S10]  /*30d0*/  @P2 BRA `(.L_x_56) ;  /* 0x00000000000c2947 */ /* 0x010ff40003800000 */
[----:B-1----:R-:W-:Y:S04]  /*30e0*/  SHF.L.U32 R3, R8, 0x1f, RZ ;  /* 0x0000001f08037819 */ /* 0x002fe800000006ff */
[----:B------:R-:W1:Y:S02]  /*30f0*/  SYNCS.PHASECHK.TRANS64.TRYWAIT P0, [UR7], R3 ;  /* 0x00000003ff0075a7 */ /* 0x000e640008001107 */
[----:B-1----:R-:W-:Y:S05]  /*3100*/  @!P0 BRA `(.L_x_57) ;  /* 0x00000080009c8947 */ /* 0x002fea0003800000 */
.L_x_56:
[----:B------:R-:W-:Y:S01]  /*3110*/  UISETP.NE.AND UP1, UPT, UR15, 0x1, UPT ;  /* 0x000000010f00788c */ /* 0x000fe2000bf25270 */
[----:B------:R-:W-:Y:S01]  /*3120*/  PLOP3.LUT P2, PT, PT, PT, PT, 0x80, 0x8 ;  /* 0x000000000008781c */ /* 0x000fe20003f4f070 */
[----:B------:R-:W-:Y:S02]  /*3130*/  UIADD3 UR17, UPT, UPT, UR14, 0x1, URZ ;  /* 0x000000010e117890 */ /* 0x000fe4000fffe0ff */
[----:B------:R-:W-:Y:S02]  /*3140*/  ULEA UR24, UR14, UR12, 0xa ;  /* 0x0000000c0e187291 */ /* 0x000fe4000f8e50ff */
[----:B------:R-:W-:Y:S01]  /*3150*/  UISETP.NE.AND UP2, UPT, UR17, 0x4, UPT ;  /* 0x000000041100788c */ /* 0x000fe2000bf45270 */
[----:B------:R-:W-:Y:S01]  /*3160*/  PLOP3.LUT P0, PT, PT, PT, UP1, 0x80, 0x8 ;  /* 0x000000000008781c */ /* 0x000fe20003f0f018 */
[----:B------:R-:W-:Y:S02]  /*3170*/  ULEA UR26, UR14, UR11, 0x9 ;  /* 0x0000000b0e1a7291 */ /* 0x000fe4000f8e48ff */
[----:B------:R-:W-:Y:S02]  /*3180*/  USEL UR13, URZ, 0x1, UP2 ;  /* 0x00000001ff0d7887 */ /* 0x000fe40009000000 */
[----:B------:R-:W-:Y:S02]  /*3190*/  USEL UR17, UR17, URZ, UP2 ;  /* 0x000000ff11117287 */ /* 0x000fe40009000000 */
[----:B------:R-:W-:Y:S02]  /*31a0*/  UIADD3 UR30, UPT, UPT, UR24, 0x2, URZ ;  /* 0x00000002181e7890 */ /* 0x000fe4000fffe0ff */
[----:B------:R-:W-:Y:S01]  /*31b0*/  @UP1 ULEA UR4, UR17, UR6, 0x3 ;  /* 0x0000000611041291 */ /* 0x000fe2000f8e18ff */
[----:B------:R-:W-:Y:S01]  /*31c0*/  LOP3.LUT R8, R8, UR13, RZ, 0x3c, !PT ;  /* 0x0000000d08087c12 */ /* 0x000fe2000f8e3cff */
[----:B------:R-:W-:Y:S02]  /*31d0*/  UIADD3 UR28, UPT, UPT, UR26, 0x2, URZ ;  /* 0x000000021a1c7890 */ /* 0x000fe4000fffe0ff */
[----:B------:R-:W-:Y:S01]  /*31e0*/  UIADD3 UR7, UPT, UPT, UR7, 0x20, URZ ;  /* 0x0000002007077890 */ /* 0x000fe2000fffe0ff */
[----:B-1----:R-:W-:Y:S01]  /*31f0*/  @P0 SHF.L.U32 R0, R8, 0x1f, RZ ;  /* 0x0000001f08000819 */ /* 0x002fe200000006ff */
[----:B------:R-:W-:Y:S01]  /*3200*/  UMOV UR25, 0x80004020 ;  /* 0x8000402000197882 */ /* 0x000fe20000000000 */
[----:B------:R-:W-:Y:S01]  /*3210*/  UMOV UR27, 0x80004020 ;  /* 0x80004020001b7882 */ /* 0x000fe20000000000 */
[----:B------:R-:W-:Y:S01]  /*3220*/  UMOV UR31, 0x80004020 ;  /* 0x80004020001f7882 */ /* 0x000fe20000000000 */
[----:B------:R2:W4:Y:S01]  /*3230*/  @P0 SYNCS.PHASECHK.TRANS64.TRYWAIT P2, [UR4], R0 ;  /* 0x00000000ff0005a7 */ /* 0x0005220008041104 */
[----:B------:R-:W-:Y:S01]  /*3240*/  UIADD3 UR15, UPT, UPT, UR15, -0x1, URZ ;  /* 0xffffffff0f0f7890 */ /* 0x000fe2000fffe0ff */
[----:B------:R2:W-:Y:S01]  /*3250*/  UTCQMMA gdesc[UR26], gdesc[UR24], tmem[UR9], tmem[UR22], idesc[UR23], UP4 ;  /* 0x00ff16181a0075ea */ /* 0x0005e2000a000309 */
[----:B------:R-:W-:Y:S01]  /*3260*/  UPLOP3.LUT UP4, UPT, UPT, UPT, UPT, 0x80, 0x8 ;  /* 0x000000000008789c */ /* 0x000fe20003f8f070 */
[----:B------:R-:W-:Y:S01]  /*3270*/  UMOV UR29, 0x80004020 ;  /* 0x80004020001d7882 */ /* 0x000fe20000000000 */
[----:B------:R-:W-:Y:S01]  /*3280*/  UMOV UR14, UR17 ;  /* 0x00000011000e7c82 */ /* 0x000fe20008000000 */
[----:B------:R2:W-:Y:S01]  /*3290*/  UTCQMMA gdesc[UR28], gdesc[UR30], tmem[UR9], tmem[UR20], idesc[UR21], UPT ;  /* 0x00ff141e1c0075ea */ /* 0x0005e2000b800309 */
[----:B------:R2:W-:Y:S01]  /*32a0*/  UTCBAR [UR7], URZ ;  /* 0x000000ff070073e9 */ /* 0x0005e200080000ff */
[----:B------:R-:W-:Y:S06]  /*32b0*/  BRA.U UP0, `(.L_x_58) ;  /* 0xfffffffd00787547 */ /* 0x000fec000b83ffff */
.L_x_55:
[----:B------:R-:W-:Y:S01]  /*32c0*/  UIADD3 UR18, UPT, UPT, UR18, 0x1, URZ ;  /* 0x0000000112127890 */ /* 0x000fe2000fffe0ff */
[C---:B------:R-:W-:Y:S01]  /*32d0*/  ISETP.NE.AND P0, PT, R10.reuse, 0x2, PT ;  /* 0x000000020a00780c */ /* 0x040fe20003f05270 */
[----:B------:R-:W-:Y:S02]  /*32e0*/  UIADD3 UR8, UPT, UPT, UR8, 0xb0, URZ ;  /* 0x000000b008087890 */ /* 0x000fe4000fffe0ff */
[----:B------:R-:W-:Y:S01]  /*32f0*/  UISETP.NE.AND UP0, UPT, UR18, 0x2, UPT ;  /* 0x000000021200788c */ /* 0x000fe2000bf05270 */
[----:B-12---:R-:W-:Y:S02]  /*3300*/  SEL R0, RZ, 0x1, P0 ;  /* 0x00000001ff007807 */ /* 0x006fe40000000000 */
[----:B------:R-:W-:Y:S01]  /*3310*/  SEL R10, R10, RZ, P0 ;  /* 0x000000ff0a0a7207 */ /* 0x000fe20000000000 */
[----:B------:R-:W-:Y:S01]  /*3320*/  USEL UR4, URZ, 0x1, UP0 ;  /* 0x00000001ff047887 */ /* 0x000fe20008000000 */
[----:B------:R-:W-:Y:S01]  /*3330*/  LOP3.LUT R9, R9, R0, RZ, 0x3c, !PT ;  /* 0x0000000009097212 */ /* 0x000fe200078e3cff */
[----:B------:R-:W-:Y:S01]  /*3340*/  USEL UR18, UR18, URZ, UP0 ;  /* 0x000000ff12127287 */ /* 0x000fe20008000000 */
[----:B------:R1:W-:Y:S03]  /*3350*/  UTCBAR [UR8], URZ ;  /* 0x000000ff080073e9 */ /* 0x0003e600080000ff */
[----:B------:R-:W-:Y:S01]  /*3360*/  LOP3.LUT R11, R11, UR4, RZ, 0x3c, !PT ;  /* 0x000000040b0b7c12 */ /* 0x000fe2000f8e3cff */
[----:B------:R-:W-:Y:S07]  /*3370*/  @P1 BRA `(.L_x_59) ;  /* 0xfffffff800c81947 */ /* 0x000fee000383ffff */
[----:B------:R-:W2:Y:S01]  /*3380*/  S2UR UR4, SR_CgaCtaId ;  /* 0x00000000000479c3 */ /* 0x000ea20000008800 */
[----:B------:R-:W-:Y:S01]  /*3390*/  ELECT P0, URZ, PT ;  /* 0x0000000000ff782f */ /* 0x000fe20003800000 */
[----:B------:R-:W-:Y:S01]  /*33a0*/  IMAD.MOV.U32 R0, RZ, RZ, 0x1 ;  /* 0x00000001ff007424 */ /* 0x000fe200078e00ff */
[----:B------:R-:W-:Y:S01]  /*33b0*/  UIADD3 UR6, UPT, UPT, UR6, 0xc0, URZ ;  /* 0x000000c006067890 */ /* 0x000fe2000fffe0ff */
[----:B------:R-:W-:Y:S01]  /*33c0*/  SHF.L.U32 R3, R11, 0x1f, RZ ;  /* 0x0000001f0b037819 */ /* 0x000fe200000006ff */
[----:B------:R-:W-:-:S03]  /*33d0*/  UMOV UR5, 0x40 ;  /* 0x0000004000057882 */ /* 0x000fc60000000000 */
[----:B------:R-:W-:Y:S01]  /*33e0*/  UVIRTCOUNT.DEALLOC.SMPOOL 0x80 ;  /* 0x000000800000784c */ /* 0x000fe20000000000 */
[----:B--2---:R-:W-:Y:S02]  /*33f0*/  ULEA UR4, UR4, UR5, 0x18 ;  /* 0x0000000504047291 */ /* 0x004fe4000f8ec0ff */
[----:B------:R-:W-:-:S07]  /*3400*/  ULEA UR5, UR18, UR6, 0x3 ;  /* 0x0000000612057291 */ /* 0x000fce000f8e18ff */
[----:B------:R2:W-:Y:S02]  /*3410*/  @P0 STS.U8 [UR4+0x1c], R0 ;  /* 0x00001c00ff000988 */ /* 0x0005e40008000004 */
[----:B------:R-:W3:Y:S02]  /*3420*/  SYNCS.PHASECHK.TRANS64.TRYWAIT P0, [UR5], R3 ;  /* 0x00000003ff0075a7 */ /* 0x000ee40008001105 */
[----:B--23--:R-:W-:Y:S05]  /*3430*/  @!P0 BRA `(.L_x_60) ;  /* 0x0000007c00e88947 */ /* 0x00cfea0003800000 */
.L_x_146:
[----:B------:R-:W-:-:S04]  /*3440*/  UIADD3 UR7, UPT, UPT, UR18, 0x1, URZ ;  /* 0x0000000112077890 */ /* 0x000fc8000fffe0ff */
[----:B------:R-:W-:-:S04]  /*3450*/  UISETP.NE.AND UP0, UPT, UR7, 0x2, UPT ;  /* 0x000000020700788c */ /* 0x000fc8000bf05270 */
[----:B------:R-:W-:Y:S02]  /*3460*/  USEL UR5, URZ, 0x1, UP0 ;  /* 0x00000001ff057887 */ /* 0x000fe40008000000 */
[----:B------:R-:W-:-:S04]  /*3470*/  USEL UR7, UR7, URZ, UP0 ;  /* 0x000000ff07077287 */ /* 0x000fc80008000000 */
[----:B------:R-:W-:Y:S01]  /*3480*/  ULEA UR7, UR7, UR6, 0x3 ;  /* 0x0000000607077291 */ /* 0x000fe2000f8e18ff */
[----:B--2---:R-:W-:-:S04]  /*3490*/  LOP3.LUT R3, R11, UR5, RZ, 0x3c, !PT ;  /* 0x000000050b037c12 */ /* 0x004fc8000f8e3cff */
[----:B------:R-:W-:-:S04]  /*34a0*/  SHF.L.U32 R3, R3, 0x1f, RZ ;  /* 0x0000001f03037819 */ /* 0x000fc800000006ff */
[----:B------:R-:W2:Y:S02]  /*34b0*/  SYNCS.PHASECHK.TRANS64.TRYWAIT P0, [UR7], R3 ;  /* 0x00000003ff0075a7 */ /* 0x000ea40008001107 */
[----:B--2---:R-:W-:Y:S05]  /*34c0*/  @!P0 BRA `(.L_x_61) ;  /* 0x0000007c00dc8947 */ /* 0x004fea0003800000 */
.L_x_148:
[----:B------:R-:W-:Y:S01]  /*34d0*/  NOP ;  /* 0x0000000000007918 */ /* 0x000fe20000000000 */
[----:B--2---:R-:W2:Y:S01]  /*34e0*/  LDS R0, [UR4+0x14] ;  /* 0x00001404ff007984 */ /* 0x004ea20008000800 */
[----:B------:R-:W-:Y:S01]  /*34f0*/  ULOP3.LUT UR6, UR19, 0xffff, URZ, 0xc0, !UPT ;  /* 0x0000ffff13067892 */ /* 0x000fe2000f8ec0ff */
[----:B-1----:R-:W-:Y:S01]  /*3500*/  UMOV UR8, 0xffff ;  /* 0x0000ffff00087882 */ /* 0x002fe20000000000 */
[----:B------:R-:W-:Y:S02]  /*3510*/  UMOV UR5, 0x1 ;  /* 0x0000000100057882 */ /* 0x000fe40000000000 */
[----:B------:R-:W-:-:S04]  /*3520*/  USHF.R.U32.HI UR6, URZ, 0x5, UR6 ;  /* 0x00000005ff067899 */ /* 0x000fc80008011606 */
[----:B------:R-:W-:Y:S02]  /*3530*/  USHF.L.U32 UR8, UR8, UR6, URZ ;  /* 0x0000000608087299 */ /* 0x000fe400080006ff */
[----:B------:R-:W-:-:S04]  /*3540*/  USHF.L.U32 UR5, UR5, UR6, URZ ;  /* 0x0000000605057299 */ /* 0x000fc800080006ff */
[----:B--2---:R-:W-:-:S04]  /*3550*/  LOP3.LUT R0, R0, UR8, RZ, 0xc0, !PT ;  /* 0x0000000800007c12 */ /* 0x004fc8000f8ec0ff */
[----:B------:R-:W-:-:S13]  /*3560*/  ISETP.NE.AND P0, PT, R0, UR8, PT ;  /* 0x0000000800007c0c */ /* 0x000fda000bf05270 */
[----:B------:R-:W-:Y:S05]  /*3570*/  @P0 BRA `(.L_x_62) ;  /* 0x0000000000580947 */ /* 0x000fea0003800000 */
[----:B------:R-:W1:Y:S02]  /*3580*/  LDS R0, [UR4+0x18] ;  /* 0x00001804ff007984 */ /* 0x000e640008000800 */
[----:B-1----:R-:W-:-:S04]  /*3590*/  LOP3.LUT R0, R0, UR5, RZ, 0xc0, !PT ;  /* 0x0000000500007c12 */ /* 0x002fc8000f8ec0ff */
[----:B------:R-:W-:-:S13]  /*35a0*/  ISETP.NE.AND P0, PT, R0, UR5, PT ;  /* 0x0000000500007c0c */ /* 0x000fda000bf05270 */
[----:B------:R-:W-:Y:S05]  /*35b0*/  @P0 BRA `(.L_x_63) ;  /* 0x00000000003c0947 */ /* 0x000fea0003800000 */
[----:B------:R-:W1:Y:S01]  /*35c0*/  S2R R2, SR_LANEID ;  /* 0x0000000000027919 */ /* 0x000e620000000000 */
[----:B------:R-:W-:Y:S01]  /*35d0*/  ULOP3.LUT UR8, URZ, UR8, URZ, 0x33, !UPT ;  /* 0x00000008ff087292 */ /* 0x000fe2000f8e33ff */
[----:B------:R-:W-:Y:S01]  /*35e0*/  LOP3.LUT R4, RZ, UR5, RZ, 0x33, !PT ;  /* 0x00000005ff047c12 */ /* 0x000fe2000f8e33ff */
[----:B------:R-:W-:Y:S02]  /*35f0*/  VOTEU.ANY UR7, UPT, PT ;  /* 0x0000000000077886 */ /* 0x000fe400038e0100 */
[----:B------:R-:W-:Y:S01]  /*3600*/  UFLO.U32 UR7, UR7 ;  /* 0x00000007000772bd */ /* 0x000fe200080e0000 */
[----:B------:R-:W2:Y:S01]  /*3610*/  REDUX UR5, R4 ;  /* 0x00000000040573c4 */ /* 0x000ea20000000000 */
[----:B------:R-:W-:-:S06]  /*3620*/  IMAD.U32 R0, RZ, RZ, UR8 ;  /* 0x00000008ff007e24 */ /* 0x000fcc000f8e00ff */
[----:B------:R3:W-:Y:S01]  /*3630*/  UTCATOMSWS.AND URZ, UR8 ;  /* 0x0000000800ff79e3 */ /* 0x0007e20008000000 */
[----:B------:R-:W4:Y:S01]  /*3640*/  REDUX UR6, R0 ;  /* 0x00000000000673c4 */ /* 0x000f220000000000 */
[----:B-1----:R-:W-:Y:S01]  /*3650*/  ISETP.EQ.U32.AND P0, PT, R2, UR7, PT ;  /* 0x0000000702007c0c */ /* 0x002fe2000bf02070 */
[----:B--2---:R-:W-:Y:S01]  /*3660*/  IMAD.U32 R2, RZ, RZ, UR5 ;  /* 0x00000005ff027e24 */ /* 0x004fe2000f8e00ff */
[----:B----4-:R-:W-:-:S11]  /*3670*/  MOV R3, UR6 ;  /* 0x0000000600037c02 */ /* 0x010fd60008000f00 */
[----:B------:R3:W-:Y:S04]  /*3680*/  @P0 ATOMS.AND RZ, [UR4+0x14], R3 ;  /* 0x00001403ffff098c */ /* 0x0007e8000a800004 */
[----:B------:R3:W-:Y:S01]  /*3690*/  @P0 ATOMS.AND RZ, [UR4+0x18], R2 ;  /* 0x00001802ffff098c */ /* 0x0007e2000a800004 */
[----:B------:R-:W-:Y:S05]  /*36a0*/  BRA `(.L_x_64) ;  /* 0x0000000000147947 */ /* 0x000fea0003800000 */
.L_x_63:
[----:B------:R-:W-:Y:S02]  /*36b0*/  MOV R2, 0x36d0 ;  /* 0x000036d000027802 */ /* 0x000fe40000000f00 */
[----:B----45:R-:W-:Y:S05]  /*36c0*/  CALL.REL.NOINC `($__internal_0_$__cuda_sm10x_tcgen05_guardrail_trap_col_being_dealloced_not_returned_by_alloc) ;  /* 0x0000008000c07944 */ /* 0x030fea0003c00000 */
[----:B------:R-:W-:Y:S05]  /*36d0*/  BRA `(.L_x_64) ;  /* 0x0000000000087947 */ /* 0x000fea0003800000 */
.L_x_62:
[----:B------:R-:W-:Y:S02]  /*36e0*/  MOV R2, 0x3700 ;  /* 0x0000370000027802 */ /* 0x000fe40000000f00 */
[----:B----45:R-:W-:Y:S05]  /*36f0*/  CALL.REL.NOINC `($__internal_2_$__cuda_sm10x_tcgen05_guardrail_trap_unallocated_columns_being_dealloced) ;  /* 0x0000008000cc7944 */ /* 0x030fea0003c00000 */
.L_x_64:
[----:B------:R-:W-:Y:S01]  /*3700*/  NOP ;  /* 0x0000000000007918 */ /* 0x000fe20000000000 */
[----:B---3--:R-:W-:Y:S05]  /*3710*/  EXIT ;  /* 0x000000000000794d */ /* 0x008fea0003800000 */
.L_x_48:
[----:B------:R-:W-:-:S09]  /*3720*/  UISETP.NE.OR UP2, UPT, UR8, 0x3, !UP2 ;  /* 0x000000030800788c */ /* 0x000fd2000d745670 */
[----:B------:R-:W-:Y:S05]  /*3730*/  BRA.U UP2, `(.L_x_65) ;  /* 0x0000001102147547 */ /* 0x000fea000b800000 */
[----:B------:R-:W1:Y:S01]  /*3740*/  LDC R0, c[0x0][0xb30] ;  /* 0x0002cc00ff007b82 */ /* 0x000e620000000800 */
[----:B------:R-:W2:Y:S01]  /*3750*/  LDCU.64 UR8, c[0x0][0x888] ;  /* 0x00011100ff0877ac */ /* 0x000ea20008000a00 */
[----:B------:R-:W-:Y:S02]  /*3760*/  HFMA2 R29, -RZ, RZ, 0, 0 ;  /* 0x00000000ff1d7431 */ /* 0x000fe400000001ff */
[----:B------:R-:W-:Y:S01]  /*3770*/  IMAD.MOV.U32 R31, RZ, RZ, 0x1 ;  /* 0x00000001ff1f7424 */ /* 0x000fe200078e00ff */
[----:B------:R-:W-:Y:S01]  /*3780*/  MOV R23, 0x2000 ;  /* 0x0000200000177802 */ /* 0x000fe20000000f00 */
[----:B------:R-:W4:Y:S01]  /*3790*/  LDCU.64 UR4, c[0x0][0x890] ;  /* 0x00011200ff0477ac */ /* 0x000f220008000a00 */
[----:B------:R-:W-:Y:S01]  /*37a0*/  IMAD.MOV.U32 R30, RZ, RZ, RZ ;  /* 0x000000ffff1e7224 */ /* 0x000fe200078e00ff */
[----:B------:R-:W3:Y:S01]  /*37b0*/  LDC R19, c[0x0][0x370] ;  /* 0x0000dc00ff137b82 */ /* 0x000ee20000000800 */
[----:B------:R-:W-:Y:S01]  /*37c0*/  UMOV UR7, 0x400 ;  /* 0x0000040000077882 */ /* 0x000fe20000000000 */
[----:B------:R-:W-:-:S02]  /*37d0*/  UPLOP3.LUT UP1, UPT, UPT, UPT, UPT, 0x40, 0x4 ;  /* 0x000000000004789c */ /* 0x000fc40003f2e870 */
[----:B------:R-:W-:-:S04]  /*37e0*/  ULEA UR7, UR37, UR7, 0x18 ;  /* 0x0000000725077291 */ /* 0x000fc8000f8ec0ff */
[----:B------:R-:W3:Y:S01]  /*37f0*/  LDC R2, c[0x0][0xb0c] ;  /* 0x0002c300ff027b82 */ /* 0x000ee20000000800 */
[----:B------:R-:W-:Y:S02]  /*3800*/  UIADD3 UR13, UPT, UPT, UR7, 0x58, URZ ;  /* 0x00000058070d7890 */ /* 0x000fe4000fffe0ff */
[----:B--2---:R-:W-:Y:S02]  /*3810*/  UISETP.NE.U32.AND UP2, UPT, UR8, URZ, UPT ;  /* 0x000000ff0800728c */ /* 0x004fe4000bf45070 */
[----:B------:R-:W-:Y:S02]  /*3820*/  UIADD3 UR33, UPT, UPT, UR7, 0x40, URZ ;  /* 0x0000004007217890 */ /* 0x000fe4000fffe0ff */
[----:B----4-:R-:W-:Y:S01]  /*3830*/  UISETP.NE.U32.AND UP3, UPT, UR4, URZ, UPT ;  /* 0x000000ff0400728c */ /* 0x010fe2000bf65070 */
[----:B------:R-:W2:Y:S01]  /*3840*/  LDC R18, c[0x0][0xb20] ;  /* 0x0002c800ff127b82 */ /* 0x000ea20000000800 */
[----:B-1----:R-:W-:Y:S01]  /*3850*/  ISETP.NE.AND P1, PT, R0, 0x1, PT ;  /* 0x000000010000780c */ /* 0x002fe20003f25270 */
[----:B------:R-:W-:-:S02]  /*3860*/  UISETP.NE.AND.EX UP2, UPT, UR9, URZ, UPT, UP2 ;  /* 0x000000ff0900728c */ /* 0x000fc4000bf45320 */
[----:B------:R-:W-:Y:S02]  /*3870*/  UIADD3 UR25, UPT, UPT, UR7, 0x48, URZ ;  /* 0x0000004807197890 */ /* 0x000fe4000fffe0ff */
[----:B------:R-:W-:Y:S02]  /*3880*/  UIADD3 UR17, UPT, UPT, UR7, 0x50, URZ ;  /* 0x0000005007117890 */ /* 0x000fe4000fffe0ff */
[----:B------:R-:W1:Y:S01]  /*3890*/  LDC.64 R32, c[0x0][0x348] ;  /* 0x0000d200ff207b82 */ /* 0x000e620000000a00 */
[----:B------:R-:W-:Y:S02]  /*38a0*/  UPRMT UR13, UR37, 0x654, UR13 ;  /* 0x00000654250d7896 */ /* 0x000fe4000800000d */
[----:B------:R-:W-:-:S05]  /*38b0*/  UISETP.NE.AND.EX UP3, UPT, UR5, URZ, UPT, UP3 ;  /* 0x000000ff0500728c */ /* 0x000fca000bf65330 */
[----:B------:R-:W4:Y:S08]  /*38c0*/  LDC.64 R16, c[0x0][0xb10] ;  /* 0x0002c400ff107b82 */ /* 0x000f300000000a00 */
[----:B------:R-:W1:Y:S08]  /*38d0*/  LDC.64 R6, c[0x0][0xb18] ;  /* 0x0002c600ff067b82 */ /* 0x000e700000000a00 */
[----:B------:R-:W1:Y:S08]  /*38e0*/  LDC.64 R4, c[0x0][0xb28] ;  /* 0x0002ca00ff047b82 */ /* 0x000e700000000a00 */
[----:B--23--:R-:W1:Y:S02]  /*38f0*/  LDC R22, c[0x0][0x374] ;  /* 0x0000dd00ff167b82 */ /* 0x00ce640000000800 */
.L_x_76:
[C---:B------:R-:W-:Y:S02]  /*3900*/  LEA R0, R30.reuse, UR7, 0x3 ;  /* 0x000000071e007c11 */ /* 0x040fe4000f8e18ff */
[----:B------:R-:W-:Y:S02]  /*3910*/  SHF.L.U32 R3, R29, 0x1f, RZ ;  /* 0x0000001f1d037819 */ /* 0x000fe400000006ff */
[----:B------:R-:W-:Y:S02]  /*3920*/  LEA R24, R30, UR7, 0x4 ;  /* 0x000000071e187c11 */ /* 0x000fe4000f8e20ff */
[----:B--2---:R-:W2:Y:S02]  /*3930*/  SYNCS.PHASECHK.TRANS64.TRYWAIT P0, [R0+URZ+0x90], R3 ;  /* 0x00009003000075a7 */ /* 0x004ea400080011ff */
[----:B--2---:R-:W-:Y:S05]  /*3940*/  @!P0 BRA `(.L_x_66) ;  /* 0x0000007800d48947 */ /* 0x004fea0003800000 */
.L_x_149:
[----:B------:R-:W-:Y:S01]  /*3950*/  ISETP.GE.AND P0, PT, R72, 0x1, PT ;  /* 0x000000014800780c */ /* 0x000fe20003f06270 */
[----:B------:R-:W3:Y:S01]  /*3960*/  LDS.128 R24, [R24+0x100] ;  /* 0x0001000018187984 */ /* 0x000ee20000000c00 */
[----:B--2---:R-:W-:Y:S01]  /*3970*/  VIADD R0, R0, 0xa0 ;  /* 0x000000a000007836 */ /* 0x004fe20000000000 */
[----:B------:R-:W-:Y:S01]  /*3980*/  @!PT LDS RZ, [RZ] ;  /* 0x00000000fffff984 */ /* 0x000fe20000000800 */
[----:B------:R-:W-:Y:S01]  /*3990*/  @!PT LDS RZ, [RZ] ;  /* 0x00000000fffff984 */ /* 0x000fe20000000800 */
[----:B------:R-:W-:Y:S01]  /*39a0*/  @!PT LDS RZ, [RZ] ;  /* 0x00000000fffff984 */ /* 0x000fe20000000800 */
[----:B------:R-:W-:Y:S01]  /*39b0*/  @!PT LDS RZ, [RZ] ;  /* 0x00000000fffff984 */ /* 0x000fe20000000800 */
[----:B------:R2:W-:Y:S06]  /*39c0*/  MEMBAR.ALL.CTA ;  /* 0x0000000000007992 */ /* 0x0005ec0000008000 */
[----:B--2---:R-:W2:Y:S01]  /*39d0*/  FENCE.VIEW.ASYNC.S ;  /* 0x00000000000073c6 */ /* 0x004ea20000000000 */
[----:B------:R-:W-:Y:S04]  /*39e0*/  PRMT R0, RZ, 0x654, R0 ;  /* 0x00000654ff007816 */ /* 0x000fe80000000000 */
[----:B--2---:R2:W-:Y:S01]  /*39f0*/  SYNCS.ARRIVE.TRANS64.RED.A1T0 RZ, [R0+URZ], RZ ;  /* 0x000000ff00ff79a7 */ /* 0x0045e200081004ff */
[----:B---3--:R-:W-:Y:S11]  /*3a00*/  LOP3.LUT P3, RZ, R26, 0x1, RZ, 0xc0, !PT ;  /* 0x000000011aff7812 */ /* 0x008ff6000786c0ff */
[----:B------:R-:W-:Y:S02]  /*3a10*/  @!UPT UIADD3 URZ, UPT, UPT, URZ, URZ, URZ ;  /* 0x000000fffffff290 */ /* 0x000fe4000fffe0ff */
[----:B------:R-:W-:Y:S02]  /*3a20*/  @P3 MOV R13, R24 ;  /* 0x00000018000d3202 */ /* 0x000fe40000000f00 */
[----:B------:R-:W-:Y:S01]  /*3a30*/  @P3 LOP3.LUT R8, R25, 0xffff, RZ, 0xc0, !PT ;  /* 0x0000ffff19083812 */ /* 0x000fe200078ec0ff */
[----:B--2---:R-:W-:Y:S06]  /*3a40*/  @!P0 BRA `(.L_x_67) ;  /* 0x0000000000a48947 */ /* 0x004fec0003800000 */
[----:B-1----:R-:W-:Y:S01]  /*3a50*/  IMAD.HI.U32 R35, R22, R7, RZ ;  /* 0x0000000716237227 */ /* 0x002fe200078e00ff */
[----:B------:R-:W-:Y:S02]  /*3a60*/  ISETP.NE.AND P0, PT, R6, 0x1, PT ;  /* 0x000000010600780c */ /* 0x000fe40003f05270 */
[----:B------:R-:W-:Y:S01]  /*3a70*/  ISETP.NE.AND P2, PT, R72, 0x1, PT ;  /* 0x000000014800780c */ /* 0x000fe20003f45270 */
[----:B----4-:R-:W-:Y:S01]  /*3a80*/  IMAD.HI.U32 R34, R19, R16, RZ ;  /* 0x0000001013227227 */ /* 0x010fe200078e00ff */
[----:B------:R-:W-:Y:S02]  /*3a90*/  SHF.R.U32.HI R35, RZ, R18, R35 ;  /* 0x00000012ff237219 */ /* 0x000fe40000011623 */
[----:B------:R-:W-:Y:S01]  /*3aa0*/  ISETP.NE.AND P4, PT, R2, 0x1, PT ;  /* 0x000000010200780c */ /* 0x000fe20003f85270 */
[----:B------:R-:W-:Y:S01]  /*3ab0*/  IMAD.HI.U32 R36, R13, R16, RZ ;  /* 0x000000100d247227 */ /* 0x000fe200078e00ff */
[----:B------:R-:W-:Y:S02]  /*3ac0*/  SHF.R.U32.HI R34, RZ, R17, R34 ;  /* 0x00000011ff227219 */ /* 0x000fe40000011622 */
[----:B------:R-:W-:Y:S01]  /*3ad0*/  SEL R3, R22, R35, !P0 ;  /* 0x0000002316037207 */ /* 0x000fe20004000000 */
[C---:B------:R-:W-:Y:S01]  /*3ae0*/  IMAD.HI.U32 R35, R8.reuse, R7, RZ ;  /* 0x0000000708237227 */ /* 0x040fe200078e00ff */
[----:B------:R-:W-:Y:S02]  /*3af0*/  SEL R11, R19, R34, !P4 ;  /* 0x00000022130b7207 */ /* 0x000fe40006000000 */
[----:B------:R-:W-:Y:S01]  /*3b00*/  SHF.R.U32.HI R36, RZ, R17, R36 ;  /* 0x00000011ff247219 */ /* 0x000fe20000011624 */
[----:B------:R-:W-:Y:S01]  /*3b10*/  IMAD.HI.U32 R38, R3, R4, RZ ;  /* 0x0000000403267227 */ /* 0x000fe200078e00ff */
[----:B------:R-:W-:Y:S03]  /*3b20*/  SHF.R.U32.HI R35, RZ, R18, R35 ;  /* 0x00000012ff237219 */ /* 0x000fe60000011623 */
[----:B------:R-:W-:Y:S01]  /*3b30*/  IMAD.HI.U32 R34, R11, R4, RZ ;  /* 0x000000040b227227 */ /* 0x000fe200078e00ff */
[----:B------:R-:W-:Y:S02]  /*3b40*/  @P2 SHF.R.U32.HI R3, RZ, R5, R38 ;  /* 0x00000005ff032219 */ /* 0x000fe40000011626 */
[----:B------:R-:W-:Y:S02]  /*3b50*/  SEL R9, R8, R35, !P0 ;  /* 0x0000002308097207 */ /* 0x000fe40004000000 */
[----:B------:R-:W-:Y:S01]  /*3b60*/  @P2 SHF.R.U32.HI R11, RZ, R5, R34 ;  /* 0x00000005ff0b2219 */ /* 0x000fe20000011622 */
[C---:B------:R-:W-:Y:S01]  /*3b70*/  IMAD R10, R72.reuse, R3, RZ ;  /* 0x00000003480a7224 */ /* 0x040fe200078e02ff */
[----:B------:R-:W-:Y:S01]  /*3b80*/  SEL R3, R13, R36, !P4 ;  /* 0x000000240d037207 */ /* 0x000fe20006000000 */
[C---:B------:R-:W-:Y:S03]  /*3b90*/  IMAD.HI.U32 R14, R9.reuse, R4, RZ ;  /* 0x00000004090e7227 */ /* 0x040fe600078e00ff */
[----:B------:R-:W-:Y:S01]  /*3ba0*/  ISETP.GE.AND P0, PT, R9, R10, PT ;  /* 0x0000000a0900720c */ /* 0x000fe20003f06270 */
[C---:B------:R-:W-:Y:S01]  /*3bb0*/  IMAD R12, R72.reuse, R11, RZ ;  /* 0x0000000b480c7224 */ /* 0x040fe200078e02ff */
[-C--:B------:R-:W-:Y:S04]  /*3bc0*/  SHF.R.U32.HI R14, RZ, R5.reuse, R14 ;  /* 0x00000005ff0e7219 */ /* 0x080fe8000001160e */
[----:B------:R-:W-:Y:S02]  /*3bd0*/  ISETP.GE.OR P0, PT, R3, R12, P0 ;  /* 0x0000000c0300720c */ /* 0x000fe40000706670 */
[----:B------:R-:W-:Y:S05]  /*3be0*/  SEL R15, R9, R14, !P2 ;  /* 0x0000000e090f7207 */ /* 0x000fea0005000000 */
[----:B------:R-:W-:Y:S04]  /*3bf0*/  IMAD.MOV R14, RZ, RZ, -R15 ;  /* 0x000000ffff0e7224 */ /* 0x000fe800078e0a0f */
[----:B------:R-:W-:Y:S02]  /*3c00*/  IMAD R14, R72, R14, R9 ;  /* 0x0000000e480e7224 */ /* 0x000fe400078e0209 */
[C---:B------:R-:W-:Y:S05]  /*3c10*/  @!P0 IMAD.HI.U32 R10, R3.reuse, R4, RZ ;  /* 0x00000004030a8227 */ /* 0x040fea00078e00ff */
[----:B------:R-:W-:Y:S04]  /*3c20*/  @!P0 SHF.R.U32.HI R10, RZ, R5, R10 ;  /* 0x00000005ff0a8219 */ /* 0x000fe8000001160a */
[----:B------:R-:W-:Y:S01]  /*3c30*/  @!P0 SEL R0, R3, R10, !P2 ;  /* 0x0000000a03008207 */ /* 0x000fe20005000000 */
[----:B------:R-:W-:Y:S03]  /*3c40*/  IMAD.MOV R10, RZ, RZ, -R3 ;  /* 0x000000ffff0a7224 */ /* 0x000fe600078e0a03 */
[----:B------:R-:W-:Y:S01]  /*3c50*/  @!P0 IADD3 R15, PT, PT, R15, -R0, RZ ;  /* 0x800000000f0f8210 */ /* 0x000fe20007ffe0ff */
[----:B------:R-:W-:Y:S01]  /*3c60*/  @!P0 IMAD R0, R11, R14, R0 ;  /* 0x0000000e0b008224 */ /* 0x000fe200078e0200 */
[----:B------:R-:W-:Y:S01]  /*3c70*/  IADD3 R11, PT, PT, -R9, RZ, RZ ;  /* 0x000000ff090b7210 */ /* 0x000fe20007ffe1ff */
[----:B------:R-:W-:Y:S02]  /*3c80*/  IMAD R13, R2, R10, R13 ;  /* 0x0000000a020d7224 */ /* 0x000fe400078e020d */
[----:B------:R-:W-:Y:S02]  /*3c90*/  @!P0 IMAD R9, R15, R72, R3 ;  /* 0x000000480f098224 */ /* 0x000fe400078e0203 */
[----:B------:R-:W-:Y:S02]  /*3ca0*/  @!P0 IMAD.MOV.U32 R3, RZ, RZ, R0 ;  /* 0x000000ffff038224 */ /* 0x000fe400078e0000 */
[----:B------:R-:W-:Y:S02]  /*3cb0*/  IMAD R8, R6, R11, R8 ;  /* 0x0000000b06087224 */ /* 0x000fe400078e0208 */
[----:B------:R-:W-:Y:S02]  /*3cc0*/  IMAD R13, R3, R2, R13 ;  /* 0x00000002030d7224 */ /* 0x000fe400078e020d */
[----:B------:R-:W-:Y:S02]  /*3cd0*/  IMAD R8, R9, R6, R8 ;  /* 0x0000000609087224 */ /* 0x000fe400078e0208 */
.L_x_67:
[----:B------:R-:W-:Y:S05]  /*3ce0*/  BRA.U UP1, `(.L_x_68) ;  /* 0x0000000101107547 */ /* 0x000fea000b800000 */
[----:B------:R-:W-:Y:S04]  /*3cf0*/  MOV R0, UR6 ;  /* 0x0000000600007c02 */ /* 0x000fe80008000f00 */
[----:B------:R-:W-:Y:S04]  /*3d00*/  SHF.L.U32 R3, R0, 0x1f, RZ ;  /* 0x0000001f00037819 */ /* 0x000fe800000006ff */
[----:B------:R-:W2:Y:S02]  /*3d10*/  SYNCS.PHASECHK.TRANS64.TRYWAIT P0, [UR7+0x88], R3 ;  /* 0x00008803ff0075a7 */ /* 0x000ea40008001107 */
[----:B--2---:R-:W-:Y:S05]  /*3d20*/  @!P0 BRA `(.L_x_69) ;  /* 0x0000007400f08947 */ /* 0x004fea0003800000 */
.L_x_68:
[----:B------:R-:W-:Y:S02]  /*3d30*/  R2UR UR35, R21 ;  /* 0x00000000152372ca */ /* 0x000fe400000e0000 */
[----:B------:R-:W-:Y:S02]  /*3d40*/  R2UR UR34, R20 ;  /* 0x00000000142272ca */ /* 0x000fe400000e0000 */
[----:B------:R-:W-:Y:S02]  /*3d50*/  ISETP.NE.U32.AND P2, PT, RZ, UR4, PT ;  /* 0x00000004ff007c0c */ /* 0x000fe4000bf45070 */
[----:B------:R-:W-:Y:S02]  /*3d60*/  SHF.L.U32 R12, R31, 0x1f, RZ ;  /* 0x0000001f1f0c7819 */ /* 0x000fe400000006ff */
[----:B------:R-:W-:Y:S05]  /*3d70*/  ISETP.NE.AND.EX P2, PT, RZ, UR5, PT, P2 ;  /* 0x00000005ff007c0c */ /* 0x000fea000bf45320 */
[----:B------:R-:W-:Y:S02]  /*3d80*/  USHF.L.U32 UR35, UR35, 0x7, URZ ;  /* 0x0000000723237899 */ /* 0x000fe400080006ff */
[----:B------:R-:W-:Y:S01]  /*3d90*/  USHF.L.U32 UR34, UR34, 0x8, URZ ;  /* 0x0000000822227899 */ /* 0x000fe200080006ff */
[----:B------:R-:W-:Y:S11]  /*3da0*/  BRA.U !UP3, `(.L_x_70) ;  /* 0x000000010b347547 */ /* 0x000ff6000b800000 */
[----:B------:R-:W-:Y:S01]  /*3db0*/  UPLOP3.LUT UP0, UPT, UPT, UPT, UP2, 0x80, 0x8 ;  /* 0x000000000008789c */ /* 0x000fe20003f0f020 */
[----:B--2---:R-:W-:Y:S02]  /*3dc0*/  HFMA2 R0, -RZ, RZ, 0, 5.9604644775390625e-08 ;  /* 0x00000001ff007431 */ /* 0x004fe400000001ff */
[----:B------:R-:W-:Y:S03]  /*3dd0*/  IMAD.MOV.U32 R171, RZ, RZ, 0x1 ;  /* 0x00000001ffab7424 */ /* 0x000fe600078e00ff */
[----:B------:R-:W-:Y:S05]  /*3de0*/  PLOP3.LUT P0, PT, PT, PT, UP0, 0x80, 0x8 ;  /* 0x000000000008781c */ /* 0x000fea0003f0f008 */
[----:B------:R-:W2:Y:S01]  /*3df0*/  @UP0 LDCU.64 UR10, c[0x0][0x888] ;  /* 0x00011100ff0a07ac */ /* 0x000ea20008000a00 */
[----:B------:R-:W-:Y:S07]  /*3e00*/  @UP0 UIMAD UR8, UR36, UR4, URZ ;  /* 0x00000004240802a4 */ /* 0x000fee000f8e02ff */
[----:B------:R-:W-:Y:S01]  /*3e10*/  @!P0 PRMT R171, R0, 0x7610, R171 ;  /* 0x0000761000ab8816 */ /* 0x000fe200000000ab */
[----:B--2---:R-:W-:Y:S03]  /*3e20*/  @UP0 UIMAD.WIDE UR10, UR8, 0x4, UR10 ;  /* 0x00000004080a08a5 */ /* 0x004fe6000f8e020a */
[----:B------:R-:W2:Y:S03]  /*3e30*/  @!UP0 LDCU UR8, c[0x0][0x880] ;  /* 0x00011000ff0887ac */ /* 0x000ea60008000800 */
[----:B------:R-:W-:Y:S01]  /*3e40*/  IMAD.U32 R10, RZ, RZ, UR10 ;  /* 0x0000000aff0a7e24 */ /* 0x000fe2000f8e00ff */
[----:B------:R-:W-:Y:S05]  /*3e50*/  MOV R11, UR11 ;  /* 0x0000000b000b7c02 */ /* 0x000fea0008000f00 */
[----:B-----5:R3:W5:Y:S02]  /*3e60*/  @P0 LDG.E R81, desc[UR46][R10.64] ;  /* 0x0000002e0a510981 */ /* 0x020764000c1e1900 */
[----:B--23--:R-:W-:Y:S07]  /*3e70*/  @!P0 IMAD.U32 R81, RZ, RZ, UR8 ;  /* 0x00000008ff518e24 */ /* 0x00cfee000f8e00ff */
.L_x_70:
[----:B-----5:R-:W-:Y:S01]  /*3e80*/  @!P2 FSETP.EQ.AND P0, PT, R81, RZ, PT ;  /* 0x000000ff5100a20b */ /* 0x020fe20003f02000 */
[----:B------:R-:W-:Y:S01]  /*3e90*/  @!UPT UIADD3 URZ, UPT, UPT, URZ, URZ, URZ ;  /* 0x000000fffffff290 */ /* 0x000fe2000fffe0ff */
[----:B------:R-:W-:Y:S11]  /*3ea0*/  @!P2 BRA `(.L_x_71) ;  /* 0x000000000014a947 */ /* 0x000ff60003800000 */
[----:B------:R-:W-:Y:S02]  /*3eb0*/  LOP3.LUT P2, RZ, R171, 0xff, RZ, 0xc0, !PT ;  /* 0x000000ffabff7812 */ /* 0x000fe4000784c0ff */
[----:B------:R-:W-:Y:S04]  /*3ec0*/  PLOP3.LUT P0, PT, PT, PT, UP0, 0x80, 0x8 ;  /* 0x000000000008781c */ /* 0x000fe80003f0f008 */
[----:B------:R-:W-:Y:S07]  /*3ed0*/  PLOP3.LUT P0, PT, P0, PT, PT, 0x8, 0x80 ;  /* 0x000000000080781c */ /* 0x000fee000070e170 */
[----:B------:R-:W-:Y:S11]  /*3ee0*/  @P2 FSETP.EQ.AND P0, PT, R81, RZ, PT ;  /* 0x000000ff5100220b */ /* 0x000ff60003f02000 */
[----:B------:R-:W-:Y:S02]  /*3ef0*/  @!UPT UIADD3 URZ, UPT, UPT, URZ, URZ, URZ ;  /* 0x000000fffffff290 */ /* 0x000fe4000fffe0ff */
.L_x_71:
[----:B------:R-:W3:Y:S01]  /*3f00*/  SYNCS.PHASECHK.TRANS64.TRYWAIT P2, [UR7+0x60], R12 ;  /* 0x0000600cff0075a7 */ /* 0x000ee20008041107 */
[----:B------:R-:W-:Y:S04]  /*3f10*/  ELECT P4, URZ, PT ;  /* 0x0000000000ff782f */ /* 0x000fe80003880000 */
[----:B------:R-:W-:Y:S11]  /*3f20*/  PLOP3.LUT P4, PT, P0, P4, PT, 0xf2, 0x2f ;  /* 0x00000000002f781c */ /* 0x000ff60000789e72 */
[----:B------:R-:W-:Y:S02]  /*3f30*/  @!UPT UIADD3 URZ, UPT, UPT, URZ, URZ, URZ ;  /* 0x000000fffffff290 */ /* 0x000fe4000fffe0ff */
[----:B-1----:R-:W-:Y:S05]  /*3f40*/  @!P4 IADD3 R9, P0, PT, R32, 0x580, RZ ;  /* 0x000005802009c810 */ /* 0x002fea0007f1e0ff */
[----:B--2---:R-:W-:Y:S01]  /*3f50*/  @!P4 IMAD.X R0, RZ, RZ, R33, P0 ;  /* 0x000000ffff00c224 */ /* 0x004fe200000e0621 */
[----:B---3--:R-:W-:Y:S07]  /*3f60*/  @!P2 BRA `(.L_x_72) ;  /* 0x000000740078a947 */ /* 0x008fee0003800000 */
.L_x_152:
[----:B------:R-:W-:Y:S01]  /*3f70*/  @!P4 R2UR UR8, R0 ;  /* 0x000000000008c2ca */ /* 0x000fe200000e0000 */
[----:B------:R-:W-:Y:S01]  /*3f80*/  VOTEU.ALL UP1, P4 ;  /* 0x0000000000ff7886 */ /* 0x000fe20002020000 */
[----:B------:R-:W-:Y:S01]  /*3f90*/  @!P4 R2UR UR9, R9 ;  /* 0x000000000909c2ca */ /* 0x000fe200000e0000 */
[----:B------:R-:W-:Y:S01]  /*3fa0*/  @!P4 IMAD.MOV.U32 R0, RZ, RZ, 0x2000 ;  /* 0x00002000ff00c424 */ /* 0x000fe200078e00ff */
[----:B------:R-:W-:Y:S01]  /*3fb0*/  UMOV UR10, 0x0 ;  /* 0x00000000000a7882 */ /* 0x000fe20000000000 */
[----:B------:R-:W-:Y:S01]  /*3fc0*/  UMOV UR11, 0x10000000 ;  /* 0x10000000000b7882 */ /* 0x000fe20000000000 */
[----:B------:R-:W-:Y:S01]  /*3fd0*/  @!UP1 UIADD3 UR32, UPT, UPT, UR7, 0x200, URZ ;  /* 0x0000020007209890 */ /* 0x000fe2000fffe0ff */
[----:B------:R-:W-:Y:S01]  /*3fe0*/  @!P4 IADD3 R9, P0, PT, R32, 0x580, RZ ;  /* 0x000005802009c810 */ /* 0x000fe20007f1e0ff */
[----:B------:R-:W-:Y:S05]  /*3ff0*/  VOTEU.ALL UP1, P4 ;  /* 0x0000000000ff7886 */ /* 0x000fea0002020000 */
[----:B------:R-:W-:Y:S01]  /*4000*/  IMAD.U32 R11, RZ, RZ, UR8 ;  /* 0x00000008ff0b7e24 */ /* 0x000fe2000f8e00ff */
[----:B------:R-:W-:Y:S01]  /*4010*/  UPRMT UR8, UR37, 0x654, UR33 ;  /* 0x0000065425087896 */ /* 0x000fe20008000021 */
[----:B------:R-:W-:Y:S03]  /*4020*/  IMAD.U32 R10, RZ, RZ, UR9 ;  /* 0x00000009ff0a7e24 */ /* 0x000fe6000f8e00ff */
[----:B------:R-:W-:Y:S02]  /*4030*/  @!P4 R2UR UR15, R11 ;  /* 0x000000000b0fc2ca */ /* 0x000fe400000e0000 */
[----:B------:R-:W-:Y:S11]  /*4040*/  @!P4 R2UR UR14, R10 ;  /* 0x000000000a0ec2ca */ /* 0x000ff600000e0000 */
[----:B------:R-:W-:Y:S02]  /*4050*/  @!UPT UIADD3 URZ, UPT, UPT, URZ, URZ, URZ ;  /* 0x000000fffffff290 */ /* 0x000fe4000fffe0ff */
[----:B------:R2:W-:Y:S01]  /*4060*/  @!UP1 UTMALDG.3D [UR32], [UR14], desc[UR10] ;  /* 0x00000a200e0095b4 */ /* 0x0005e20008011000 */
[----:B------:R3:W-:Y:S01]  /*4070*/  @!P4 SYNCS.ARRIVE.TRANS64.RED.A0TR RZ, [UR7+0x40], R0 ;  /* 0x00004000ffffc9a7 */ /* 0x0007e20008300407 */
[----:B------:R-:W-:Y:S01]  /*4080*/  SYNCS.ARRIVE.TRANS64.RED.A1T0 RZ, [UR8], RZ ;  /* 0x000000ffffff79a7 */ /* 0x000fe20008100408 */
[----:B---3--:R-:W-:Y:S01]  /*4090*/  @!P4 IMAD.X R0, RZ, RZ, R33, P0 ;  /* 0x000000ffff00c224 */ /* 0x008fe200000e0621 */
[----:B------:R-:W3:Y:S02]  /*40a0*/  SYNCS.PHASECHK.TRANS64.TRYWAIT P2, [UR7+0x68], R12 ;  /* 0x0000680cff0075a7 */ /* 0x000ee40008041107 */
[----:B--23--:R-:W-:Y:S05]  /*40b0*/  @!P2 BRA `(.L_x_73) ;  /* 0x00000074003ca947 */ /* 0x00cfea0003800000 */
.L_x_154:
        /* <DEDUP_REMOVED lines=8> */
[----:B------:R-:W-:Y:S01]  /*4140*/  @!UP1 UIADD3 UR24, UPT, UPT, UR7, 0x2200, URZ ;  /* 0x0000220007189890 */ /* 0x000fe2000fffe0ff */
[----:B------:R-:W-:Y:S01]  /*4150*/  VOTEU.ALL UP1, P4 ;  /* 0x0000000000ff7886 */ /* 0x000fe20002020000 */
[----:B------:R-:W-:Y:S01]  /*4160*/  UMOV UR27, UR35 ;  /* 0x00000023001b7c82 */ /* 0x000fe20008000000 */
[----:B------:R-:W-:Y:S02]  /*4170*/  UMOV UR28, UR36 ;  /* 0x00000024001c7c82 */ /* 0x000fe40008000000 */
[----:B------:R-:W-:Y:S01]  /*4180*/  IMAD.U32 R11, RZ, RZ, UR8 ;  /* 0x00000008ff0b7e24 */ /* 0x000fe2000f8e00ff */
[----:B------:R-:W-:Y:S01]  /*4190*/  UPRMT UR8, UR37, 0x654, UR25 ;  /* 0x0000065425087896 */ /* 0x000fe20008000019 */
[----:B------:R-:W-:Y:S02]  /*41a0*/  IMAD.U32 R10, RZ, RZ, UR9 ;  /* 0x00000009ff0a7e24 */ /* 0x000fe4000f8e00ff */
[----:B------:R-:W-:Y:S01]  /*41b0*/  @!P4 IMAD.X R20, RZ, RZ, R33, P0 ;  /* 0x000000ffff14c224 */ /* 0x000fe200000e0621 */
[----:B------:R-:W-:Y:S02]  /*41c0*/  @!P4 R2UR UR15, R11 ;  /* 0x000000000b0fc2ca */ /* 0x000fe400000e0000 */
[----:B------:R-:W-:Y:S11]  /*41d0*/  @!P4 R2UR UR14, R10 ;  /* 0x000000000a0ec2ca */ /* 0x000ff600000e0000 */
[----:B------:R-:W-:Y:S02]  /*41e0*/  @!UPT UIADD3 URZ, UPT, UPT, URZ, URZ, URZ ;  /* 0x000000fffffff290 */ /* 0x000fe4000fffe0ff */
[----:B------:R2:W-:Y:S01]  /*41f0*/  @!UP1 UTMALDG.3D [UR24], [UR14], desc[UR10] ;  /* 0x00000a180e0095b4 */ /* 0x0005e20008011000 */
[----:B------:R2:W-:Y:S01]  /*4200*/  @!P4 SYNCS.ARRIVE.TRANS64.RED.A0TR RZ, [UR7+0x48], R0 ;  /* 0x00004800ffffc9a7 */ /* 0x0005e20008300407 */
[----:B------:R-:W-:Y:S01]  /*4210*/  SYNCS.ARRIVE.TRANS64.RED.A1T0 RZ, [UR8], RZ ;  /* 0x000000ffffff79a7 */ /* 0x000fe20008100408 */
[----:B------:R-:W3:Y:S02]  /*4220*/  SYNCS.PHASECHK.TRANS64.TRYWAIT P2, [UR7+0x70], R12 ;  /* 0x0000700cff0075a7 */ /* 0x000ee40008041107 */
[----:B--23--:R-:W-:Y:S05]  /*4230*/  @!P2 BRA `(.L_x_74) ;  /* 0x0000007000f4a947 */ /* 0x00cfea0003800000 */
.L_x_156:
[----:B------:R-:W2:Y:S01]  /*4240*/  LDC.64 R14, c[0x0][0xb10] ;  /* 0x0002c400ff0e7b82 */ /* 0x000ea20000000a00 */
[----:B------:R-:W-:Y:S01]  /*4250*/  @!P4 R2UR UR8, R20 ;  /* 0x000000001408c2ca */ /* 0x000fe200000e0000 */
[----:B------:R-:W-:Y:S01]  /*4260*/  VOTEU.ALL UP1, P4 ;  /* 0x0000000000ff7886 */ /* 0x000fe20002020000 */
[----:B------:R-:W-:Y:S01]  /*4270*/  @!P4 R2UR UR9, R21 ;  /* 0x000000001509c2ca */ /* 0x000fe200000e0000 */
[----:B------:R-:W-:Y:S01]  /*4280*/  UMOV UR10, 0x0 ;  /* 0x00000000000a7882 */ /* 0x000fe20000000000 */
[----:B------:R-:W-:Y:S03]  /*4290*/  UMOV UR11, 0x10000000 ;  /* 0x10000000000b7882 */ /* 0x000fe60000000000 */
[----:B------:R-:W3:Y:S01]  /*42a0*/  LDC.64 R10, c[0x0][0xb18] ;  /* 0x0002c600ff0a7b82 */ /* 0x000ee20000000a00 */
[----:B------:R-:W-:Y:S01]  /*42b0*/  @!UP1 UIADD3 UR18, UPT, UPT, UR34, 0x80, URZ ;  /* 0x0000008022129890 */ /* 0x000fe2000fffe0ff */
[----:B------:R-:W-:Y:S01]  /*42c0*/  @P3 SHF.R.U32.HI R28, RZ, 0x10, R25 ;  /* 0x00000010ff1c3819 */ /* 0x000fe20000011619 */
[----:B------:R-:W-:Y:S01]  /*42d0*/  @!UP1 UIADD3 UR16, UPT, UPT, UR7, 0x4200, URZ ;  /* 0x0000420007109890 */ /* 0x000fe2000fffe0ff */
[----:B------:R-:W-:Y:S01]  /*42e0*/  VIADD R30, R30, 0x1 ;  /* 0x000000011e1e7836 */ /* 0x000fe20000000000 */
[----:B------:R-:W-:Y:S03]  /*42f0*/  VOTEU.ALL UP1, P4 ;  /* 0x0000000000ff7886 */ /* 0x000fe60002020000 */
[----:B------:R-:W5:Y:S01]  /*4300*/  @!P1 LDC R0, c[0x0][0xb20] ;  /* 0x0002c800ff009b82 */ /* 0x000f620000000800 */
[----:B------:R-:W-:Y:S01]  /*4310*/  UMOV UR19, UR35 ;  /* 0x0000002300137c82 */ /* 0x000fe20008000000 */
[----:B------:R-:W-:Y:S01]  /*4320*/  IMAD.U32 R21, RZ, RZ, UR8 ;  /* 0x00000008ff157e24 */ /* 0x000fe2000f8e00ff */
[----:B------:R-:W-:Y:S05]  /*4330*/  UMOV UR20, UR36 ;  /* 0x0000002400147c82 */ /* 0x000fea0008000000 */
[----:B-1----:R-:W1:Y:S01]  /*4340*/  @!P1 LDC R3, c[0x0][0xb0c] ;  /* 0x0002c300ff039b82 */ /* 0x002e620000000800 */
[----:B------:R-:W-:Y:S01]  /*4350*/  IMAD.U32 R20, RZ, RZ, UR9 ;  /* 0x00000009ff147e24 */ /* 0x000fe2000f8e00ff */
[----:B------:R-:W-:Y:S01]  /*4360*/  UPRMT UR8, UR37, 0x654, UR17 ;  /* 0x0000065425087896 */ /* 0x000fe20008000011 */
[----:B------:R-:W-:Y:S03]  /*4370*/  @!P4 R2UR UR15, R21 ;  /* 0x00000000150fc2ca */ /* 0x000fe600000e0000 */
[----:B------:R-:W-:Y:S01]  /*4380*/  @!P4 R2UR UR14, R20 ;  /* 0x00000000140ec2ca */ /* 0x000fe200000e0000 */
[----:B------:R-:W-:Y:S11]  /*4390*/  @!P4 IMAD.MOV.U32 R20, RZ, RZ, 0x2000 ;  /* 0x00002000ff14c424 */ /* 0x000ff600078e00ff */
[----:B------:R-:W-:Y:S01]  /*43a0*/  @!UPT UIADD3 URZ, UPT, UPT, URZ, URZ, URZ ;  /* 0x000000fffffff290 */ /* 0x000fe2000fffe0ff */
[----:B------:R1:W-:Y:S01]  /*43b0*/  @!UP1 UTMALDG.3D [UR16], [UR14], desc[UR10] ;  /* 0x00000a100e0095b4 */ /* 0x0003e20008011000 */
[----:B------:R1:W-:Y:S02]  /*43c0*/  @!P4 SYNCS.ARRIVE.TRANS64.RED.A0TR RZ, [UR7+0x50], R20 ;  /* 0x00005014ffffc9a7 */ /* 0x0003e40008300407 */
[----:B-1----:R-:W-:Y:S01]  /*43d0*/  @!P1 ISETP.NE.AND P2, PT, R3, 0x1, PT ;  /* 0x000000010300980c */ /* 0x002fe20003f45270 */
[C---:B--2---:R-:W-:Y:S01]  /*43e0*/  @!P1 IMAD.HI.U32 R14, R13.reuse, R14, RZ ;  /* 0x0000000e0d0e9227 */ /* 0x044fe200078e00ff */
[----:B---3--:R-:W-:Y:S03]  /*43f0*/  @!P1 ISETP.NE.AND P0, PT, R10, 0x1, PT ;  /* 0x000000010a00980c */ /* 0x008fe60003f05270 */
[C---:B------:R-:W-:Y:S01]  /*4400*/  @!P1 IMAD.HI.U32 R11, R8.reuse, R11, RZ ;  /* 0x0000000b080b9227 */ /* 0x040fe200078e00ff */
[----:B------:R-:W-:Y:S04]  /*4410*/  @!P1 SHF.R.U32.HI R14, RZ, R15, R14 ;  /* 0x0000000fff0e9219 */ /* 0x000fe8000001160e */
[----:B-----5:R-:W-:Y:S01]  /*4420*/  @!P1 SHF.R.U32.HI R9, RZ, R0, R11 ;  /* 0x00000000ff099219 */ /* 0x020fe2000001160b */
[----:B------:R-:W-:Y:S01]  /*4430*/  SYNCS.ARRIVE.TRANS64.RED.A1T0 RZ, [UR8], RZ ;  /* 0x000000ffffff79a7 */ /* 0x000fe20008100408 */
[----:B------:R-:W-:Y:S02]  /*4440*/  @!P1 SEL R14, R13, R14, !P2 ;  /* 0x0000000e0d0e9207 */ /* 0x000fe40005000000 */
[----:B------:R-:W-:Y:S01]  /*4450*/  @!P1 SEL R9, R8, R9, !P0 ;  /* 0x0000000908099207 */ /* 0x000fe20004000000 */
[----:B------:R-:W1:Y:S04]  /*4460*/  SYNCS.PHASECHK.TRANS64.TRYWAIT P5, [UR7+0x78], R12 ;  /* 0x0000780cff0075a7 */ /* 0x000e6800080a1107 */
[----:B------:R-:W-:Y:S02]  /*4470*/  @!P1 IMAD.IADD R0, R9, 0x1, -R14 ;  /* 0x0000000109009824 */ /* 0x000fe400078e0a0e */
[----:B------:R-:W-:Y:S02]  /*4480*/  @!P1 IMAD.IADD R9, R14, 0x1, -R9 ;  /* 0x000000010e099824 */ /* 0x000fe400078e0a09 */
[----:B------:R-:W-:Y:S02]  /*4490*/  @!P1 IMAD R13, R0, R3, R13 ;  /* 0x00000003000d9224 */ /* 0x000fe400078e020d */
[----:B------:R-:W-:Y:S01]  /*44a0*/  @!P1 IMAD R8, R9, R10, R8 ;  /* 0x0000000a09089224 */ /* 0x000fe200078e0208 */
[----:B-1----:R-:W-:Y:S06]  /*44b0*/  @!P5 BRA `(.L_x_75) ;  /* 0x00000070006cd947 */ /* 0x002fec0003800000 */
.L_x_158:
[----:B-1----:R-:W-:Y:S01]  /*44c0*/  @!P4 IADD3 R3, P0, PT, R32, 0x580, RZ ;  /* 0x000005802003c810 */ /* 0x002fe20007f1e0ff */
[----:B------:R-:W-:Y:S01]  /*44d0*/  VOTEU.ALL UP1, P4 ;  /* 0x0000000000ff7886 */ /* 0x000fe20002020000 */
[----:B------:R-:W-:Y:S01]  /*44e0*/  UMOV UR18, 0x0 ;  /* 0x0000000000127882 */ /* 0x000fe20000000000 */
[----:B------:R-:W-:Y:S01]  /*44f0*/  UMOV UR19, 0x10000000 ;  /* 0x1000000000137882 */ /* 0x000fe20000000000 */
[----:B------:R-:W-:Y:S01]  /*4500*/  @!P4 R2UR UR9, R3 ;  /* 0x000000000309c2ca */ /* 0x000fe200000e0000 */
[----:B------:R-:W-:Y:S01]  /*4510*/  @!P4 IMAD.X R0, RZ, RZ, R33, P0 ;  /* 0x000000ffff00c224 */ /* 0x000fe200000e0621 */
[----:B------:R-:W-:Y:S01]  /*4520*/  @!UP1 UIADD3 UR10, UPT, UPT, UR34, 0xc0, URZ ;  /* 0x000000c0220a9890 */ /* 0x000fe2000fffe0ff */
[----:B------:R-:W-:Y:S01]  /*4530*/  ISETP.NE.AND P0, PT, R30, 0x2, PT ;  /* 0x000000021e00780c */ /* 0x000fe20003f05270 */
[----:B------:R-:W-:Y:S01]  /*4540*/  UMOV UR11, UR35 ;  /* 0x00000023000b7c82 */ /* 0x000fe20008000000 */
[----:B------:R-:W-:Y:S01]  /*4550*/  UMOV UR12, UR36 ;  /* 0x00000024000c7c82 */ /* 0x000fe20008000000 */
[----:B------:R-:W-:Y:S01]  /*4560*/  @!P4 R2UR UR8, R0 ;  /* 0x000000000008c2ca */ /* 0x000fe200000e0000 */
[----:B------:R-:W-:Y:S01]  /*4570*/  IMAD.IADD R20, R8, 0x1, R147 ;  /* 0x0000000108147824 */ /* 0x000fe200078e0293 */
[----:B------:R-:W-:Y:S01]  /*4580*/  @P3 R2UR UR36, R28 ;  /* 0x000000001c2432ca */ /* 0x000fe200000e0000 */
[----:B------:R-:W-:Y:S01]  /*4590*/  IMAD.IADD R21, R13, 0x1, R170 ;  /* 0x000000010d157824 */ /* 0x000fe200078e02aa */
[----:B------:R-:W-:Y:S02]  /*45a0*/  SEL R0, RZ, 0x1, P0 ;  /* 0x00000001ff007807 */ /* 0x000fe40000000000 */
[----:B------:R-:W-:Y:S01]  /*45b0*/  LOP3.LUT R31, R31, 0x1, RZ, 0x3c, !PT ;  /* 0x000000011f1f7812 */ /* 0x000fe200078e3cff */
[----:B------:R-:W-:Y:S01]  /*45c0*/  IMAD.U32 R10, RZ, RZ, UR9 ;  /* 0x00000009ff0a7e24 */ /* 0x000fe2000f8e00ff */
[----:B------:R-:W-:Y:S01]  /*45d0*/  @!UP1 UIADD3 UR9, UPT, UPT, UR7, 0x58, URZ ;  /* 0x0000005807099890 */ /* 0x000fe2000fffe0ff */
[----:B------:R-:W-:Y:S02]  /*45e0*/  LOP3.LUT R29, R29, R0, RZ, 0x3c, !PT ;  /* 0x000000001d1d7212 */ /* 0x000fe400078e3cff */
[----:B------:R-:W-:Y:S02]  /*45f0*/  SEL R30, R30, RZ, P0 ;  /* 0x000000ff1e1e7207 */ /* 0x000fe40000000000 */
[----:B------:R-:W-:Y:S01]  /*4600*/  IMAD.U32 R11, RZ, RZ, UR8 ;  /* 0x00000008ff0b7e24 */ /* 0x000fe2000f8e00ff */
[----:B------:R-:W-:Y:S01]  /*4610*/  @!P4 R2UR UR14, R10 ;  /* 0x000000000a0ec2ca */ /* 0x000fe200000e0000 */
[----:B------:R-:W-:Y:S01]  /*4620*/  @!UP1 UIADD3 UR8, UPT, UPT, UR7, 0x6200, URZ ;  /* 0x0000620007089890 */ /* 0x000fe2000fffe0ff */
[----:B------:R-:W-:Y:S02]  /*4630*/  VOTEU.ALL UP1, P4 ;  /* 0x0000000000ff7886 */ /* 0x000fe40002020000 */
[----:B------:R-:W-:Y:S11]  /*4640*/  @!P4 R2UR UR15, R11 ;  /* 0x000000000b0fc2ca */ /* 0x000ff600000e0000 */
[----:B------:R-:W-:Y:S02]  /*4650*/  @!UPT UIADD3 URZ, UPT, UPT, URZ, URZ, URZ ;  /* 0x000000fffffff290 */ /* 0x000fe4000fffe0ff */
[----:B------:R2:W-:Y:S01]  /*4660*/  @!UP1 UTMALDG.3D [UR8], [UR14], desc[UR18] ;  /* 0x000012080e0095b4 */ /* 0x0005e20008011000 */
[----:B------:R2:W-:Y:S01]  /*4670*/  @!P4 SYNCS.ARRIVE.TRANS64.RED.A0TR RZ, [UR7+0x58], R23 ;  /* 0x00005817ffffc9a7 */ /* 0x0005e20008300407 */
[----:B------:R-:W-:Y:S01]  /*4680*/  UPLOP3.LUT UP1, UPT, UPT, UPT, UPT, 0x80, 0x8 ;  /* 0x000000000008789c */ /* 0x000fe20003f2f070 */
[----:B------:R-:W-:Y:S01]  /*4690*/  SYNCS.ARRIVE.TRANS64.RED.A1T0 RZ, [UR13], RZ ;  /* 0x000000ffffff79a7 */ /* 0x000fe2000810040d */
[----:B------:R-:W-:Y:S09]  /*46a0*/  @P3 BRA `(.L_x_76) ;  /* 0xfffffff000943947 */ /* 0x000ff2000383ffff */
[----:B------:R-:W-:-:S04]  /*46b0*/  SHF.L.U32 R3, R31, 0x1f, RZ ;  /* 0x0000001f1f037819 */ /* 0x000fc800000006ff */
[----:B------:R-:W1:Y:S02]  /*46c0*/  SYNCS.PHASECHK.TRANS64.TRYWAIT P0, [UR7+0x60], R3 ;  /* 0x00006003ff0075a7 */ /* 0x000e640008001107 */
[----:B-1----:R-:W-:Y:S05]  /*46d0*/  @!P0 BRA `(.L_x_77) ;  /* 0x0000006c00fc8947 */ /* 0x002fea0003800000 */
.L_x_160:
[----:B------:R-:W3:Y:S02]  /*46e0*/  SYNCS.PHASECHK.TRANS64.TRYWAIT P0, [UR7+0x68], R3 ;  /* 0x00006803ff0075a7 */ /* 0x000ee40008001107 */
[----:B---3--:R-:W-:Y:S05]  /*46f0*/  @!P0 BRA `(.L_x_78) ;  /* 0x00000070000c8947 */ /* 0x008fea0003800000 */
.L_x_162:
[----:B------:R-:W3:Y:S02]  /*4700*/  SYNCS.PHASECHK.TRANS64.TRYWAIT P0, [UR7+0x70], R3 ;  /* 0x00007003ff0075a7 */ /* 0x000ee40008001107 */
[----:B---3--:R-:W-:Y:S05]  /*4710*/  @!P0 BRA `(.L_x_79) ;  /* 0x00000070001c8947 */ /* 0x008fea0003800000 */
.L_x_164:
[----:B-1----:R-:W-:-:S07]  /*4720*/  MOV R0, UR7 ;  /* 0x0000000700007c02 */ /* 0x002fce0008000f00 */
.L_x_80:
[----:B-1----:R-:W-:-:S04]  /*4730*/  SHF.L.U32 R3, R31, 0x1f, RZ ;  /* 0x0000001f1f037819 */ /* 0x002fc800000006ff */
[----:B------:R1:W3:Y:S03]  /*4740*/  SYNCS.PHASECHK.TRANS64.TRYWAIT P0, [R0+URZ+0x78], R3 ;  /* 0x00007803000075a7 */ /* 0x0002e600080011ff */
[----:B---3--:R-:W-:Y:S05]  /*4750*/  @!P0 NANOSLEEP.SYNCS 0x989680 ;  /* 0x009896800000895d */ /* 0x008fea0003900000 */
[----:B------:R-:W3:Y:S02]  /*4760*/  @!P0 SYNCS.PHASECHK.TRANS64 P0, [R0+URZ+0x78], R3 ;  /* 0x00007803000085a7 */ /* 0x000ee400080010ff */
[----:B--23--:R-:W-:Y:S05]  /*4770*/  @P0 EXIT ;  /* 0x000000000000094d */ /* 0x00cfea0003800000 */
[----:B------:R-:W-:Y:S05]  /*4780*/  BRA `(.L_x_80) ;  /* 0xfffffffc00e87947 */ /* 0x000fea000383ffff */
.L_x_65:
[----:B------:R-:W-:-:S06]  /*4790*/  UISETP.GE.AND UP1, UPT, UR8, 0x4, UPT ;  /* 0x000000040800788c */ /* 0x000fcc000bf26270 */
[----:B------:R-:W-:-:S13]  /*47a0*/  PLOP3.LUT P0, PT, PT, PT, UP1, 0x80, 0x8 ;  /* 0x000000000008781c */ /* 0x000fda0003f0f018 */
[----:B------:R-:W-:Y:S05]  /*47b0*/  @!P0 EXIT ;  /* 0x000000000000894d */ /* 0x000fea0003800000 */
[----:B------:R-:W-:Y:S01]  /*47c0*/  BAR.SYNC.DEFER_BLOCKING 0x6, 0xa0 ;  /* 0x0182800000007b1d */ /* 0x000fe20000010000 */
[C---:B------:R-:W-:Y:S01]  /*47d0*/  IMAD.SHL.U32 R3, R185.reuse, 0x40, RZ ;  /* 0x00000040b9037824 */ /* 0x040fe200078e00ff */
[C---:B------:R-:W-:Y:S01]  /*47e0*/  LOP3.LUT R189, R185.reuse, 0x60, RZ, 0xc0, !PT ;  /* 0x00000060b9bd7812 */ /* 0x040fe200078ec0ff */
[C---:B------:R-:W-:Y:S01]  /*47f0*/  IMAD.SHL.U32 R172, R185.reuse, 0x8, RZ ;  /* 0x00000008b9ac7824 */ /* 0x040fe200078e00ff */
[C---:B------:R-:W-:Y:S01]  /*4800*/  LOP3.LUT R187, R185.reuse, 0x2, RZ, 0xc0, !PT ;  /* 0x00000002b9bb7812 */ /* 0x040fe200078ec0ff */
[----:B------:R-:W-:Y:S01]  /*4810*/  IMAD.U32 R79, R185, 0x10000, RZ ;  /* 0x00010000b94f7824 */ /* 0x000fe200078e00ff */
[----:B------:R-:W-:Y:S02]  /*4820*/  UMOV UR49, 0x400 ;  /* 0x0000040000317882 */ /* 0x000fe40000000000 */
[----:B------:R-:W1:Y:S01]  /*4830*/  LDC R177, c[0x0][0x370] ;  /* 0x0000dc00ffb17b82 */ /* 0x000e620000000800 */
[----:B------:R-:W-:Y:S01]  /*4840*/  ULEA UR49, UR37, UR49, 0x18 ;  /* 0x0000003125317291 */ /* 0x000fe2000f8ec0ff */
[----:B------:R-:W-:Y:S01]  /*4850*/  LOP3.LUT R5, R3, 0x180, RZ, 0xc0, !PT ;  /* 0x0000018003057812 */ /* 0x000fe200078ec0ff */
[----:B------:R-:W-:Y:S01]  /*4860*/  HFMA2 R191, -RZ, RZ, 0, 0 ;  /* 0x00000000ffbf7431 */ /* 0x000fe200000001ff */
[----:B------:R-:W-:Y:S01]  /*4870*/  LOP3.LUT R79, R79, 0x600000, RZ, 0xc0, !PT ;  /* 0x006000004f4f7812 */ /* 0x000fe200078ec0ff */
[----:B------:R-:W-:Y:S01]  /*4880*/  UIADD3 UR4, UPT, UPT, UR49, 0x8200, URZ ;  /* 0x0000820031047890 */ /* 0x000fe2000fffe0ff */
[----:B------:R-:W-:Y:S01]  /*4890*/  LOP3.LUT R172, R5, 0x30, R172, 0xf8, !PT ;  /* 0x0000003005ac7812 */ /* 0x000fe200078ef8ac */
[----:B------:R-:W-:Y:S01]  /*48a0*/  IMAD.MOV.U32 R76, RZ, RZ, RZ ;  /* 0x000000ffff4c7224 */ /* 0x000fe200078e00ff */
[----:B------:R-:W2:Y:S01]  /*48b0*/  LDC R74, c[0x0][0xb0c] ;  /* 0x0002c300ff4a7b82 */ /* 0x000ea20000000800 */
[----:B------:R-:W-:-:S02]  /*48c0*/  LOP3.LUT R185, R185, 0x4, RZ, 0xc0, !PT ;  /* 0x00000004b9b97812 */ /* 0x000fc400078ec0ff */
[----:B------:R-:W-:Y:S02]  /*48d0*/  CS2R R182, SRZ ;  /* 0x0000000000b67805 */ /* 0x000fe4000001ff00 */
[----:B------:R-:W-:Y:S02]  /*48e0*/  LOP3.LUT R172, R172, 0x1e40, R3, 0xf8, !PT ;  /* 0x00001e40acac7812 */ /* 0x000fe400078ef803 */
[----:B------:R-:W-:Y:S02]  /*48f0*/  CS2R R180, SRZ ;  /* 0x0000000000b47805 */ /* 0x000fe4000001ff00 */
[----:B------:R-:W-:Y:S01]  /*4900*/  IADD3 R184, PT, PT, -R185, 0x2, RZ ;  /* 0x00000002b9b87810 */ /* 0x000fe20007ffe1ff */
[----:B------:R-:W-:Y:S01]  /*4910*/  IMAD.MOV R176, RZ, RZ, -R187 ;  /* 0x000000ffffb07224 */ /* 0x000fe200078e0abb */
[----:B------:R-:W-:Y:S01]  /*4920*/  MOV R188, UR4 ;  /* 0x0000000400bc7c02 */ /* 0x000fe20008000f00 */
[----:B------:R-:W4:Y:S01]  /*4930*/  LDC R174, c[0x0][0xb20] ;  /* 0x0002c800ffae7b82 */ /* 0x000f220000000800 */
[----:B------:R-:W3:Y:S01]  /*4940*/  LDS R0, [UR49+0x120] ;  /* 0x00012031ff007984 */ /* 0x000ee20008000800 */
[----:B------:R-:W-:Y:S01]  /*4950*/  VIADD R186, R172, UR49 ;  /* 0x00000031acba7c36 */ /* 0x000fe20008000000 */
[----:B------:R-:W1:Y:S01]  /*4960*/  LDCU.64 UR52, c[0x0][0x348] ;  /* 0x00006900ff3477ac */ /* 0x000e620008000a00 */
[----:B------:R-:W-:-:S02]  /*4970*/  IMAD.MOV R175, RZ, RZ, -R185 ;  /* 0x000000ffffaf7224 */ /* 0x000fc400078e0ab9 */
[----:B------:R-:W-:Y:S01]  /*4980*/  VIADD R186, R186, 0x200 ;  /* 0x00000200baba7836 */ /* 0x000fe20000000000 */
[----:B------:R-:W1:Y:S01]  /*4990*/  LDCU.64 UR38, c[0x0][0x888] ;  /* 0x00011100ff2677ac */ /* 0x000e620008000a00 */
[----:B------:R-:W1:Y:S01]  /*49a0*/  LDC R73, c[0x0][0xb30] ;  /* 0x0002cc00ff497b82 */ /* 0x000e620000000800 */
[----:B------:R-:W1:Y:S01]  /*49b0*/  LDCU.64 UR44, c[0x0][0x890] ;  /* 0x00011200ff2c77ac */ /* 0x000e620008000a00 */
[----:B------:R-:W-:-:S06]  /*49c0*/  UIADD3 UR48, UPT, UPT, UR49, 0x200, URZ ;  /* 0x0000020031307890 */ /* 0x000fcc000fffe0ff */
[----:B------:R-:W1:Y:S08]  /*49d0*/  LDC.64 R168, c[0x0][0xb10] ;  /* 0x0002c400ffa87b82 */ /* 0x000e700000000a00 */
[----:B------:R-:W1:Y:S08]  /*49e0*/  LDC.64 R70, c[0x0][0xb18] ;  /* 0x0002c600ff467b82 */ /* 0x000e700000000a00 */
[----:B------:R-:W1:Y:S08]  /*49f0*/  LDC.64 R68, c[0x0][0xb28] ;  /* 0x0002ca00ff447b82 */ /* 0x000e700000000a00 */
[----:B------:R-:W1:Y:S01]  /*4a00*/  LDC.64 R166, c[0x0][0x8b0] ;  /* 0x00022c00ffa67b82 */ /* 0x000e620000000a00 */
[----:B---3--:R-:W-:-:S07]  /*4a10*/  IMAD.IADD R79, R0, 0x1, R79 ;  /* 0x00000001004f7824 */ /* 0x008fce00078e024f */
[----:B------:R-:W3:Y:S08]  /*4a20*/  LDC.64 R164, c[0x0][0x8a8] ;  /* 0x00022a00ffa47b82 */ /* 0x000ef00000000a00 */
[----:B--2-4-:R-:W1:Y:S02]  /*4a30*/  LDC R178, c[0x0][0x374] ;  /* 0x0000dd00ffb27b82 */ /* 0x014e640000000800 */
.L_x_125:
[C---:B------:R-:W-:Y:S02]  /*4a40*/  LEA R0, R191.reuse, UR49, 0x3 ;  /* 0x00000031bf007c11 */ /* 0x040fe4000f8e18ff */
[----:B------:R-:W-:Y:S02]  /*4a50*/  SHF.L.U32 R3, R182, 0x1f, RZ ;  /* 0x0000001fb6037819 */ /* 0x000fe400000006ff */
[----:B------:R-:W-:Y:S02]  /*4a60*/  LEA R16, R191, UR49, 0x4 ;  /* 0x00000031bf107c11 */ /* 0x000fe4000f8e20ff */
[----:B------:R-:W2:Y:S02]  /*4a70*/  SYNCS.PHASECHK.TRANS64.TRYWAIT P0, [R0+URZ+0x90], R3 ;  /* 0x00009003000075a7 */ /* 0x000ea400080011ff */
[----:B-12---:R-:W-:Y:S05]  /*4a80*/  @!P0 BRA `(.L_x_81) ;  /* 0x0000006c00588947 */ /* 0x006fea0003800000 */
.L_x_165:
[----:B------:R-:W4:Y:S01]  /*4a90*/  LDC.64 R12, c[0x0][0xb10] ;  /* 0x0002c400ff0c7b82 */ /* 0x000f220000000a00 */
[----:B------:R-:W3:Y:S01]  /*4aa0*/  LDS.128 R16, [R16+0x100] ;  /* 0x0001000010107984 */ /* 0x000ee20000000c00 */
[----:B-1----:R-:W-:Y:S01]  /*4ab0*/  ISETP.NE.AND P1, PT, R73, 0x1, PT ;  /* 0x000000014900780c */ /* 0x002fe20003f25270 */
[----:B--2---:R-:W-:Y:S01]  /*4ac0*/  VIADD R0, R0, 0xa0 ;  /* 0x000000a000007836 */ /* 0x004fe20000000000 */
[----:B------:R-:W-:Y:S04]  /*4ad0*/  ISETP.GE.AND P0, PT, R72, 0x1, PT ;  /* 0x000000014800780c */ /* 0x000fe80003f06270 */
[----:B------:R-:W1:Y:S01]  /*4ae0*/  LDC.64 R10, c[0x0][0xb18] ;  /* 0x0002c600ff0a7b82 */ /* 0x000e620000000a00 */
[----:B------:R-:W-:Y:S01]  /*4af0*/  PRMT R0, RZ, 0x654, R0 ;  /* 0x00000654ff007816 */ /* 0x000fe20000000000 */
[----:B------:R-:W-:Y:S01]  /*4b00*/  @!PT LDS RZ, [RZ] ;  /* 0x00000000fffff984 */ /* 0x000fe20000000800 */
[----:B------:R-:W-:Y:S01]  /*4b10*/  @!PT LDS RZ, [RZ] ;  /* 0x00000000fffff984 */ /* 0x000fe20000000800 */
[----:B------:R-:W-:Y:S01]  /*4b20*/  @!PT LDS RZ, [RZ] ;  /* 0x00000000fffff984 */ /* 0x000fe20000000800 */
[----:B------:R-:W-:Y:S01]  /*4b30*/  @!PT LDS RZ, [RZ] ;  /* 0x00000000fffff984 */ /* 0x000fe20000000800 */
[----:B------:R2:W-:Y:S06]  /*4b40*/  MEMBAR.ALL.CTA ;  /* 0x0000000000007992 */ /* 0x0005ec0000008000 */
[----:B--2---:R-:W2:Y:S01]  /*4b50*/  FENCE.VIEW.ASYNC.S ;  /* 0x00000000000073c6 */ /* 0x004ea20000000000 */
[----:B------:R-:W1:Y:S08]  /*4b60*/  @!P1 LDC R14, c[0x0][0xb20] ;  /* 0x0002c800ff0e9b82 */ /* 0x000e700000000800 */
[----:B------:R-:W1:Y:S01]  /*4b70*/  @!P1 LDC R9, c[0x0][0xb0c] ;  /* 0x0002c300ff099b82 */ /* 0x000e620000000800 */
[----:B--2---:R2:W-:Y:S01]  /*4b80*/  SYNCS.ARRIVE.TRANS64.RED.A1T0 RZ, [R0+URZ], RZ ;  /* 0x000000ff00ff79a7 */ /* 0x0045e200081004ff */
[----:B---3--:R-:W-:Y:S04]  /*4b90*/  LOP3.LUT P4, RZ, R18, 0x1, RZ, 0xc0, !PT ;  /* 0x0000000112ff7812 */ /* 0x008fe8000788c0ff */
[----:B------:R-:W-:Y:S09]  /*4ba0*/  P2R R190, PR, RZ, 0x10 ;  /* 0x00000010ffbe7803 */ /* 0x000ff20000000000 */
[----:B------:R-:W-:Y:S02]  /*4bb0*/  @P4 MOV R77, R16 ;  /* 0x00000010004d4202 */ /* 0x000fe40000000f00 */
[----:B------:R-:W-:Y:S01]  /*4bc0*/  @P4 LOP3.LUT R75, R17, 0xffff, RZ, 0xc0, !PT ;  /* 0x0000ffff114b4812 */ /* 0x000fe200078ec0ff */
[----:B--2-4-:R-:W-:Y:S06]  /*4bd0*/  @!P0 BRA `(.L_x_82) ;  /* 0x0000000000a48947 */ /* 0x014fec0003800000 */
[----:B------:R-:W-:Y:S01]  /*4be0*/  IMAD.HI.U32 R23, R178, R71, RZ ;  /* 0x00000047b2177227 */ /* 0x000fe200078e00ff */
[----:B------:R-:W-:Y:S02]  /*4bf0*/  ISETP.NE.AND P0, PT, R70, 0x1, PT ;  /* 0x000000014600780c */ /* 0x000fe40003f05270 */
[----:B------:R-:W-:Y:S01]  /*4c00*/  ISETP.NE.AND P2, PT, R72, 0x1, PT ;  /* 0x000000014800780c */ /* 0x000fe20003f45270 */
[----:B------:R-:W-:Y:S01]  /*4c10*/  IMAD.HI.U32 R22, R177, R168, RZ ;  /* 0x000000a8b1167227 */ /* 0x000fe200078e00ff */
[----:B------:R-:W-:Y:S02]  /*4c20*/  SHF.R.U32.HI R23, RZ, R174, R23 ;  /* 0x000000aeff177219 */ /* 0x000fe40000011617 */
[----:B------:R-:W-:Y:S01]  /*4c30*/  ISETP.NE.AND P3, PT, R74, 0x1, PT ;  /* 0x000000014a00780c */ /* 0x000fe20003f65270 */
[----:B------:R-:W-:Y:S01]  /*4c40*/  IMAD.HI.U32 R26, R77, R168, RZ ;  /* 0x000000a84d1a7227 */ /* 0x000fe200078e00ff */
[----:B------:R-:W-:Y:S02]  /*4c50*/  SHF.R.U32.HI R22, RZ, R169, R22 ;  /* 0x000000a9ff167219 */ /* 0x000fe40000011616 */
[----:B------:R-:W-:Y:S01]  /*4c60*/  SEL R3, R178, R23, !P0 ;  /* 0x00000017b2037207 */ /* 0x000fe20004000000 */
[----:B------:R-:W-:Y:S01]  /*4c70*/  IMAD.HI.U32 R23, R75, R71, RZ ;  /* 0x000000474b177227 */ /* 0x000fe200078e00ff */
[----:B------:R-:W-:Y:S02]  /*4c80*/  SEL R7, R177, R22, !P3 ;  /* 0x00000016b1077207 */ /* 0x000fe40005800000 */
[----:B------:R-:W-:Y:S01]  /*4c90*/  SHF.R.U32.HI R26, RZ, R169, R26 ;  /* 0x000000a9ff1a7219 */ /* 0x000fe2000001161a */
[-C--:B------:R-:W-:Y:S04]  /*4ca0*/  IMAD.HI.U32 R22, R3, R68.reuse, RZ ;  /* 0x0000004403167227 */ /* 0x080fe800078e00ff */
[----:B------:R-:W-:Y:S01]  /*4cb0*/  IMAD.HI.U32 R24, R7, R68, RZ ;  /* 0x0000004407187227 */ /* 0x000fe200078e00ff */
[-C--:B------:R-:W-:Y:S02]  /*4cc0*/  @P2 SHF.R.U32.HI R3, RZ, R69.reuse, R22 ;  /* 0x00000045ff032219 */ /* 0x080fe40000011616 */
[----:B------:R-:W-:Y:S02]  /*4cd0*/  SHF.R.U32.HI R22, RZ, R174, R23 ;  /* 0x000000aeff167219 */ /* 0x000fe40000011617 */
[----:B------:R-:W-:Y:S01]  /*4ce0*/  @P2 SHF.R.U32.HI R7, RZ, R69, R24 ;  /* 0x00000045ff072219 */ /* 0x000fe20000011618 */
[C---:B------:R-:W-:Y:S01]  /*4cf0*/  IMAD R2, R72.reuse, R3, RZ ;  /* 0x0000000348027224 */ /* 0x040fe200078e02ff */
[----:B------:R-:W-:Y:S02]  /*4d00*/  SEL R5, R75, R22, !P0 ;  /* 0x000000164b057207 */ /* 0x000fe40004000000 */
[----:B------:R-:W-:Y:S01]  /*4d10*/  SEL R3, R77, R26, !P3 ;  /* 0x0000001a4d037207 */ /* 0x000fe20005800000 */
[----:B------:R-:W-:Y:S01]  /*4d20*/  IMAD R4, R72, R7, RZ ;  /* 0x0000000748047224 */ /* 0x000fe200078e02ff */
[C---:B------:R-:W-:Y:S01]  /*4d30*/  ISETP.GE.AND P0, PT, R5.reuse, R2, PT ;  /* 0x000000020500720c */ /* 0x040fe20003f06270 */
[----:B------:R-:W-:Y:S03]  /*4d40*/  IMAD.HI.U32 R6, R5, R68, RZ ;  /* 0x0000004405067227 */ /* 0x000fe600078e00ff */
[----:B------:R-:W-:Y:S01]  /*4d50*/  ISETP.GE.OR P0, PT, R3, R4, P0 ;  /* 0x000000040300720c */ /* 0x000fe20000706670 */
[----:B------:R-:W-:Y:S01]  /*4d60*/  IMAD.MOV R4, RZ, RZ, -R3 ;  /* 0x000000ffff047224 */ /* 0x000fe200078e0a03 */
[-C--:B------:R-:W-:Y:S03]  /*4d70*/  SHF.R.U32.HI R6, RZ, R69.reuse, R6 ;  /* 0x00000045ff067219 */ /* 0x080fe60000011606 */
[----:B------:R-:W-:Y:S01]  /*4d80*/  IMAD R77, R74, R4, R77 ;  /* 0x000000044a4d7224 */ /* 0x000fe200078e024d */
[----:B------:R-:W-:Y:S05]  /*4d90*/  SEL R15, R5, R6, !P2 ;  /* 0x00000006050f7207 */ /* 0x000fea0005000000 */
[----:B------:R-:W-:Y:S02]  /*4da0*/  IMAD.MOV R6, RZ, RZ, -R15 ;  /* 0x000000ffff067224 */ /* 0x000fe400078e0a0f */
[C---:B------:R-:W-:Y:S04]  /*4db0*/  @!P0 IMAD.HI.U32 R2, R3.reuse, R68, RZ ;  /* 0x0000004403028227 */ /* 0x040fe800078e00ff */
[----:B------:R-:W-:Y:S01]  /*4dc0*/  IMAD R6, R72, R6, R5 ;  /* 0x0000000648067224 */ /* 0x000fe200078e0205 */
[----:B------:R-:W-:Y:S04]  /*4dd0*/  @!P0 SHF.R.U32.HI R2, RZ, R69, R2 ;  /* 0x00000045ff028219 */ /* 0x000fe80000011602 */
[----:B------:R-:W-:Y:S02]  /*4de0*/  @!P0 SEL R0, R3, R2, !P2 ;  /* 0x0000000203008207 */ /* 0x000fe40005000000 */
[----:B------:R-:W-:Y:S02]  /*4df0*/  IADD3 R2, PT, PT, -R5, RZ, RZ ;  /* 0x000000ff05027210 */ /* 0x000fe40007ffe1ff */
[----:B------:R-:W-:Y:S01]  /*4e00*/  @!P0 IADD3 R8, PT, PT, R15, -R0, RZ ;  /* 0x800000000f088210 */ /* 0x000fe20007ffe0ff */
[----:B------:R-:W-:Y:S02]  /*4e10*/  @!P0 IMAD R0, R7, R6, R0 ;  /* 0x0000000607008224 */ /* 0x000fe400078e0200 */
[----:B------:R-:W-:Y:S02]  /*4e20*/  IMAD R75, R70, R2, R75 ;  /* 0x00000002464b7224 */ /* 0x000fe400078e024b */
[----:B------:R-:W-:Y:S02]  /*4e30*/  @!P0 IMAD R5, R8, R72, R3 ;  /* 0x0000004808058224 */ /* 0x000fe400078e0203 */
[----:B------:R-:W-:Y:S04]  /*4e40*/  @!P0 IMAD.MOV.U32 R3, RZ, RZ, R0 ;  /* 0x000000ffff038224 */ /* 0x000fe800078e0000 */
[----:B------:R-:W-:Y:S02]  /*4e50*/  IMAD R77, R3, R74, R77 ;  /* 0x0000004a034d7224 */ /* 0x000fe400078e024d */
[----:B------:R-:W-:Y:S07]  /*4e60*/  IMAD R75, R5, R70, R75 ;  /* 0x00000046054b7224 */ /* 0x000fee00078e024b */
.L_x_82:
[----:B-1----:R-:W-:Y:S01]  /*4e70*/  @!P1 ISETP.NE.AND P0, PT, R10, 0x1, PT ;  /* 0x000000010a00980c */ /* 0x002fe20003f05270 */
[----:B------:R-:W-:Y:S01]  /*4e80*/  @!P1 IMAD.HI.U32 R0, R77, R12, RZ ;  /* 0x0000000c4d009227 */ /* 0x000fe200078e00ff */
[----:B------:R-:W-:Y:S01]  /*4e90*/  @!P1 ISETP.NE.AND P2, PT, R9, 0x1, PT ;  /* 0x000000010900980c */ /* 0x000fe20003f45270 */
[----:B------:R-:W-:Y:S01]  /*4ea0*/  ULOP3.LUT UP0, URZ, UR48, 0x1b0, URZ, 0xc0, !UPT ;  /* 0x000001b030ff7892 */ /* 0x000fe2000f80c0ff */
[----:B------:R-:W-:Y:S01]  /*4eb0*/  R2UR UR42, R21 ;  /* 0x00000000152a72ca */ /* 0x000fe200000e0000 */
[----:B------:R-:W-:Y:S01]  /*4ec0*/  @!P1 IMAD.HI.U32 R3, R75, R11, RZ ;  /* 0x0000000b4b039227 */ /* 0x000fe200078e00ff */
[----:B------:R-:W-:Y:S02]  /*4ed0*/  @!P1 SHF.R.U32.HI R0, RZ, R13, R0 ;  /* 0x0000000dff009219 */ /* 0x000fe40000011600 */
[----:B------:R-:W-:Y:S01]  /*4ee0*/  R2UR UR41, R20 ;  /* 0x00000000142972ca */ /* 0x000fe200000e0000 */
[----:B------:R-:W-:Y:S01]  /*4ef0*/  VIADD R191, R191, 0x1 ;  /* 0x00000001bfbf7836 */ /* 0x000fe20000000000 */
[----:B------:R-:W-:Y:S02]  /*4f00*/  @!P1 SHF.R.U32.HI R2, RZ, R14, R3 ;  /* 0x0000000eff029219 */ /* 0x000fe40000011603 */
[----:B------:R-:W-:Y:S02]  /*4f10*/  @!P1 SEL R3, R77, R0, !P2 ;  /* 0x000000004d039207 */ /* 0x000fe40005000000 */
[----:B------:R-:W-:Y:S02]  /*4f20*/  @!P1 SEL R2, R75, R2, !P0 ;  /* 0x000000024b029207 */ /* 0x000fe40004000000 */
[----:B------:R-:W-:Y:S01]  /*4f30*/  @P4 SHF.R.U32.HI R179, RZ, 0x10, R17 ;  /* 0x00000010ffb34819 */ /* 0x000fe20000011611 */
[----:B------:R-:W-:Y:S02]  /*4f40*/  USHF.L.U32 UR42, UR42, 0x7, URZ ;  /* 0x000000072a2a7899 */ /* 0x000fe400080006ff */
[----:B------:R-:W-:Y:S02]  /*4f50*/  @!P1 IMAD.IADD R0, R2, 0x1, -R3 ;  /* 0x0000000102009824 */ /* 0x000fe400078e0a03 */
[----:B------:R-:W-:Y:S01]  /*4f60*/  @!P1 IMAD.IADD R2, R3, 0x1, -R2 ;  /* 0x0000000103029824 */ /* 0x000fe200078e0a02 */
[----:B------:R-:W-:Y:S01]  /*4f70*/  USHF.L.U32 UR41, UR41, 0x8, URZ ;  /* 0x0000000829297899 */ /* 0x000fe200080006ff */
[----:B------:R-:W-:Y:S02]  /*4f80*/  @!P1 IMAD R77, R0, R9, R77 ;  /* 0x00000009004d9224 */ /* 0x000fe400078e024d */
[----:B------:R-:W-:Y:S01]  /*4f90*/  @!P1 IMAD R75, R2, R10, R75 ;  /* 0x0000000a024b9224 */ /* 0x000fe200078e024b */
[----:B------:R-:W-:Y:S08]  /*4fa0*/  BRA.U !UP0, `(.L_x_83) ;  /* 0x0000000108407547 */ /* 0x000ff0000b800000 */
[----:B------:R-:W1:Y:S01]  /*4fb0*/  LDCU.64 UR8, c[0x4][0x88] ;  /* 0x01001100ff0877ac */ /* 0x000e620008000a00 */
[----:B------:R-:W-:Y:S01]  /*4fc0*/  MOV R3, 0x0 ;  /* 0x0000000000037802 */ /* 0x000fe20000000f00 */
[----:B------:R-:W-:Y:S02]  /*4fd0*/  HFMA2 R12, -RZ, RZ, 0, 5.9604644775390625e-08 ;  /* 0x00000001ff0c7431 */ /* 0x000fe400000001ff */
[----:B------:R-:W-:Y:S02]  /*4fe0*/  IMAD.MOV.U32 R8, RZ, RZ, 0x70 ;  /* 0x00000070ff087424 */ /* 0x000fe400078e00ff */
[----:B------:R-:W-:Y:S01]  /*4ff0*/  IMAD.MOV.U32 R13, RZ, RZ, RZ ;  /* 0x000000ffff0d7224 */ /* 0x000fe200078e00ff */
[----:B------:R-:W2:Y:S01]  /*5000*/  LDCU.64 UR6, c[0x4][0x90] ;  /* 0x01001200ff0677ac */ /* 0x000ea20008000a00 */
[----:B------:R-:W3:Y:S01]  /*5010*/  LDC.64 R2, c[0x4][R3] ;  /* 0x0100000003027b82 */ /* 0x000ee20000000a00 */
[----:B------:R-:W4:Y:S01]  /*5020*/  LDCU.64 UR4, c[0x4][0x8] ;  /* 0x01000100ff0477ac */ /* 0x000f220008000a00 */
[----:B-1----:R-:W-:Y:S01]  /*5030*/  MOV R5, UR9 ;  /* 0x0000000900057c02 */ /* 0x002fe20008000f00 */
[----:B------:R-:W-:Y:S01]  /*5040*/  IMAD.U32 R4, RZ, RZ, UR8 ;  /* 0x00000008ff047e24 */ /* 0x000fe2000f8e00ff */
[----:B--2---:R-:W-:Y:S01]  /*5050*/  MOV R7, UR7 ;  /* 0x0000000700077c02 */ /* 0x004fe20008000f00 */
[----:B------:R-:W-:Y:S01]  /*5060*/  IMAD.U32 R6, RZ, RZ, UR6 ;  /* 0x00000006ff067e24 */ /* 0x000fe2000f8e00ff */
[----:B----4-:R-:W-:Y:S01]  /*5070*/  MOV R11, UR5 ;  /* 0x00000005000b7c02 */ /* 0x010fe20008000f00 */
[----:B------:R-:W-:Y:S02]  /*5080*/  IMAD.U32 R10, RZ, RZ, UR4 ;  /* 0x00000004ff0a7e24 */ /* 0x000fe4000f8e00ff */
[----:B------:R-:W-:Y:S07]  /*5090*/  LEPC R20, `(.L_x_83) ;  /* 0x000000001014794e */ /* 0x000fee0000000000 */
[----:B---3-5:R-:W-:Y:S05]  /*50a0*/  CALL.ABS.NOINC R2 ;  /* 0x0000000002007343 */ /* 0x028fea0003c00000 */
.L_x_83:
[----:B------:R-:W-:Y:S01]  /*50b0*/  LOP3.LUT P0, RZ, R188, 0x1b0, RZ, 0xc0, !PT ;  /* 0x000001b0bcff7812 */ /* 0x000fe2000780c0ff */
[----:B------:R-:W-:Y:S11]  /*50c0*/  BSSY.RECONVERGENT B6, `(.L_x_84) ;  /* 0x0000013000067945 */ /* 0x000ff60003800200 */
[----:B------:R-:W-:Y:S01]  /*50d0*/  @!UPT UIADD3 URZ, UPT, UPT, URZ, URZ, URZ ;  /* 0x000000fffffff290 */ /* 0x000fe2000fffe0ff */
[----:B------:R-:W-:Y:S05]  /*50e0*/  @!P0 BRA `(.L_x_85) ;  /* 0x0000000000408947 */ /* 0x000fea0003800000 */
        /* <DEDUP_REMOVED lines=16> */
.L_x_85:
[----:B------:R-:W-:Y:S05]  /*51f0*/  BSYNC.RECONVERGENT B6 ;  /* 0x0000000000067941 */ /* 0x000fea0003800200 */
.L_x_84:
[----:B------:R-:W-:Y:S01]  /*5200*/  ISETP.NE.U32.AND P4, PT, R166, RZ, PT ;  /* 0x000000ffa600720c */ /* 0x000fe20003f85070 */
[----:B------:R-:W-:Y:S01]  /*5210*/  UISETP.NE.AND UP2, UPT, UR50, URZ, UPT ;  /* 0x000000ff3200728c */ /* 0x000fe2000bf45270 */
[----:B------:R-:W-:Y:S01]  /*5220*/  ISETP.NE.U32.AND P2, PT, RZ, UR38, PT ;  /* 0x00000026ff007c0c */ /* 0x000fe2000bf45070 */
[----:B------:R-:W-:Y:S01]  /*5230*/  UISETP.NE.U32.AND UP1, UPT, UR44, URZ, UPT ;  /* 0x000000ff2c00728c */ /* 0x000fe2000bf25070 */
[----:B------:R-:W-:Y:S01]  /*5240*/  ISETP.NE.AND.EX P4, PT, R167, RZ, PT, P4 ;  /* 0x000000ffa700720c */ /* 0x000fe20003f85340 */
[----:B------:R-:W-:Y:S01]  /*5250*/  UPLOP3.LUT UP0, UPT, UPT, UPT, UPT, 0x40, 0x4 ;  /* 0x000000000004789c */ /* 0x000fe20003f0e870 */
[----:B------:R-:W-:Y:S01]  /*5260*/  ISETP.NE.AND.EX P2, PT, RZ, UR39, PT, P2 ;  /* 0x00000027ff007c0c */ /* 0x000fe2000bf45320 */
[----:B------:R-:W-:Y:S01]  /*5270*/  UISETP.NE.AND.EX UP1, UPT, UR45, URZ, UPT, UP1 ;  /* 0x000000ff2d00728c */ /* 0x000fe2000bf25310 */
[----:B------:R-:W-:Y:S04]  /*5280*/  PLOP3.LUT P1, PT, PT, PT, UP2, 0x80, 0x8 ;  /* 0x000000000008781c */ /* 0x000fe80003f2f028 */
[----:B------:R-:W-:Y:S06]  /*5290*/  @UP2 UPLOP3.LUT UP0, UPT, UPT, UPT, UP1, 0x80, 0x8 ;  /* 0x000000000008289c */ /* 0x000fec0003f0f010 */
[----:B------:R-:W-:Y:S01]  /*52a0*/  PLOP3.LUT P0, PT, PT, PT, UP0, 0x80, 0x8 ;  /* 0x000000000008781c */ /* 0x000fe20003f0f008 */
[----:B------:R-:W-:Y:S01]  /*52b0*/  @!UPT UIADD3 URZ, UPT, UPT, URZ, URZ, URZ ;  /* 0x000000fffffff290 */ /* 0x000fe2000fffe0ff */
[----:B------:R-:W-:Y:S11]  /*52c0*/  BRA.U !UP1, `(.L_x_86) ;  /* 0x0000000109387547 */ /* 0x000ff6000b800000 */
[----:B------:R-:W-:Y:S01]  /*52d0*/  UISETP.NE.U32.AND UP0, UPT, UR38, URZ, UPT ;  /* 0x000000ff2600728c */ /* 0x000fe2000bf05070 */
[----:B------:R-:W-:Y:S02]  /*52e0*/  HFMA2 R0, -RZ, RZ, 0, 5.9604644775390625e-08 ;  /* 0x00000001ff007431 */ /* 0x000fe400000001ff */
[----:B------:R-:W-:Y:S01]  /*52f0*/  IMAD.MOV.U32 R171, RZ, RZ, 0x1 ;  /* 0x00000001ffab7424 */ /* 0x000fe200078e00ff */
[----:B------:R-:W-:Y:S06]  /*5300*/  UISETP.NE.AND.EX UP0, UPT, UR39, URZ, UPT, UP0 ;  /* 0x000000ff2700728c */ /* 0x000fec000bf05300 */
[----:B------:R-:W-:Y:S05]  /*5310*/  PLOP3.LUT P3, PT, PT, PT, UP0, 0x80, 0x8 ;  /* 0x000000000008781c */ /* 0x000fea0003f6f008 */
[----:B------:R-:W1:Y:S01]  /*5320*/  @UP0 LDCU.64 UR6, c[0x0][0x888] ;  /* 0x00011100ff0607ac */ /* 0x000e620008000a00 */
[----:B------:R-:W-:Y:S07]  /*5330*/  @UP0 UIMAD UR4, UR36, UR44, URZ ;  /* 0x0000002c240402a4 */ /* 0x000fee000f8e02ff */
[----:B------:R-:W-:Y:S01]  /*5340*/  @!P3 PRMT R171, R0, 0x7610, R171 ;  /* 0x0000761000abb816 */ /* 0x000fe200000000ab */
[----:B-1----:R-:W-:Y:S03]  /*5350*/  @UP0 UIMAD.WIDE UR6, UR4, 0x4, UR6 ;  /* 0x00000004040608a5 */ /* 0x002fe6000f8e0206 */
[----:B------:R-:W1:Y:S03]  /*5360*/  @!UP0 LDCU UR4, c[0x0][0x880] ;  /* 0x00011000ff0487ac */ /* 0x000e660008000800 */
[----:B------:R-:W-:Y:S01]  /*5370*/  IMAD.U32 R2, RZ, RZ, UR6 ;  /* 0x00000006ff027e24 */ /* 0x000fe2000f8e00ff */
[----:B------:R-:W-:Y:S05]  /*5380*/  MOV R3, UR7 ;  /* 0x0000000700037c02 */ /* 0x000fea0008000f00 */
[----:B-----5:R2:W5:Y:S02]  /*5390*/  @P3 LDG.E R81, desc[UR46][R2.64] ;  /* 0x0000002e02513981 */ /* 0x020564000c1e1900 */
[----:B-12---:R-:W-:Y:S02]  /*53a0*/  @!P3 IMAD.U32 R81, RZ, RZ, UR4 ;  /* 0x00000004ff51be24 */ /* 0x006fe4000f8e00ff */
.L_x_86:
[----:B------:R-:W-:Y:S05]  /*53b0*/  @!P4 BRA `(.L_x_87) ;  /* 0x000000000020c947 */ /* 0x000fea0003800000 */
[----:B------:R-:W-:Y:S04]  /*53c0*/  ISETP.NE.U32.AND P3, PT, R164, RZ, PT ;  /* 0x000000ffa400720c */ /* 0x000fe80003f65070 */
[----:B------:R-:W-:Y:S11]  /*53d0*/  ISETP.NE.AND.EX P3, PT, R165, RZ, PT, P3 ;  /* 0x000000ffa500720c */ /* 0x000ff60003f65330 */
[----:B------:R-:W-:Y:S02]  /*53e0*/  @!UPT UIADD3 URZ, UPT, UPT, URZ, URZ, URZ ;  /* 0x000000fffffff290 */ /* 0x000fe4000fffe0ff */
[----:B------:R-:W1:Y:S01]  /*53f0*/  @P3 LDC.64 R2, c[0x0][0x8a8] ;  /* 0x00022a00ff023b82 */ /* 0x000e620000000a00 */
[----:B------:R-:W-:Y:S04]  /*5400*/  @P3 IMAD R0, R166, UR36, RZ ;  /* 0x00000024a6003c24 */ /* 0x000fe8000f8e02ff */
[----:B-1----:R-:W-:Y:S05]  /*5410*/  @P3 IMAD.WIDE R2, R0, 0x4, R2 ;  /* 0x0000000400023825 */ /* 0x002fea00078e0202 */
[----:B-----5:R1:W5:Y:S02]  /*5420*/  @P3 LDG.E R78, desc[UR46][R2.64] ;  /* 0x0000002e024e3981 */ /* 0x020364000c1e1900 */
[----:B-1----:R-:W2:Y:S02]  /*5430*/  @!P3 LDC R78, c[0x0][0x8a0] ;  /* 0x00022800ff4ebb82 */ /* 0x002ea40000000800 */
.L_x_87:
[----:B-----5:R-:W-:Y:S01]  /*5440*/  FSETP.NEU.AND P4, PT, R81, RZ, PT ;  /* 0x000000ff5100720b */ /* 0x020fe20003f8d000 */
[----:B------:R-:W-:Y:S01]  /*5450*/  BSSY B1, `(.L_x_88) ;  /* 0x0000047000017945 */ /* 0x000fe20003800000 */
[----:B------:R-:W-:Y:S01]  /*5460*/  SEL R5, RZ, 0xffffffff, P2 ;  /* 0xffffffffff057807 */ /* 0x000fe20001000000 */
[----:B------:R-:W-:Y:S01]  /*5470*/  IMAD.MOV.U32 R196, RZ, RZ, 0x1 ;  /* 0x00000001ffc47424 */ /* 0x000fe200078e00ff */
[----:B------:R-:W-:Y:S01]  /*5480*/  LOP3.LUT P3, RZ, R171, 0xff, RZ, 0xc0, !PT ;  /* 0x000000ffabff7812 */ /* 0x000fe2000786c0ff */
[C---:B------:R-:W-:Y:S01]  /*5490*/  IMAD R80, R76.reuse, 0x100, R79 ;  /* 0x000001004c507824 */ /* 0x040fe200078e024f */
[----:B------:R-:W-:Y:S02]  /*54a0*/  @P1 SEL R0, RZ, 0xffffffff, P4 ;  /* 0xffffffffff001807 */ /* 0x000fe40002000000 */
[----:B------:R-:W-:Y:S02]  /*54b0*/  CS2R R162, SRZ ;  /* 0x0000000000a27805 */ /* 0x000fe4000001ff00 */
[----:B------:R-:W-:Y:S02]  /*54c0*/  LEA R3, R181, UR49, 0x3 ;  /* 0x00000031b5037c11 */ /* 0x000fe4000f8e18ff */
[----:B------:R-:W-:Y:S02]  /*54d0*/  CS2R R160, SRZ ;  /* 0x0000000000a07805 */ /* 0x000fe4000001ff00 */
[----:B------:R-:W-:Y:S02]  /*54e0*/  @P0 SEL R0, R5, R0, !P3 ;  /* 0x0000000005000207 */ /* 0x000fe40005800000 */
[----:B------:R-:W-:Y:S02]  /*54f0*/  CS2R R158, SRZ ;  /* 0x00000000009e7805 */ /* 0x000fe4000001ff00 */
[----:B------:R-:W-:Y:S02]  /*5500*/  LEA R193, R76, UR49, 0x3 ;  /* 0x000000314cc17c11 */ /* 0x000fe4000f8e18ff */
[----:B------:R-:W-:Y:S02]  /*5510*/  CS2R R156, SRZ ;  /* 0x00000000009c7805 */ /* 0x000fe4000001ff00 */
[----:B------:R-:W-:Y:S02]  /*5520*/  @P1 LOP3.LUT R0, R0, 0x1, RZ, 0xc0, !PT ;  /* 0x0000000100001812 */ /* 0x000fe400078ec0ff */
[----:B------:R-:W-:Y:S02]  /*5530*/  CS2R R154, SRZ ;  /* 0x00000000009a7805 */ /* 0x000fe4000001ff00 */
[----:B------:R-:W-:Y:S02]  /*5540*/  SHF.L.U32 R2, R183, 0x1f, RZ ;  /* 0x0000001fb7027819 */ /* 0x000fe400000006ff */
[----:B------:R-:W-:Y:S02]  /*5550*/  CS2R R152, SRZ ;  /* 0x0000000000987805 */ /* 0x000fe4000001ff00 */
[----:B------:R-:W-:Y:S02]  /*5560*/  ISETP.NE.U32.OR P6, PT, R0, 0x1, !P1 ;  /* 0x000000010000780c */ /* 0x000fe40004fc5470 */
[----:B------:R-:W-:Y:S02]  /*5570*/  CS2R R150, SRZ ;  /* 0x0000000000967805 */ /* 0x000fe4000001ff00 */
[----:B------:R-:W-:Y:S02]  /*5580*/  PLOP3.LUT P2, PT, PT, PT, UP1, 0x80, 0x8 ;  /* 0x000000000008781c */ /* 0x000fe40003f4f018 */
[----:B------:R-:W-:Y:S02]  /*5590*/  CS2R R148, SRZ ;  /* 0x0000000000947805 */ /* 0x000fe4000001ff00 */
[----:B------:R-:W-:Y:S02]  /*55a0*/  SEL R0, RZ, 0xffffffff, P4 ;  /* 0xffffffffff007807 */ /* 0x000fe40002000000 */
[----:B------:R-:W-:Y:S03]  /*55b0*/  P2R R198, PR, RZ, 0x40 ;  /* 0x00000040ffc67803 */ /* 0x000fe60000000000 */
[----:B------:R-:W-:Y:S04]  /*55c0*/  @P6 SHF.L.U32 R4, R180, 0x1f, RZ ;  /* 0x0000001fb4046819 */ /* 0x000fe800000006ff */
[----:B------:R-:W-:Y:S01]  /*55d0*/  @P2 SEL R0, R5, R0, !P3 ;  /* 0x0000000005002207 */ /* 0x000fe20005800000 */
[----:B------:R-:W1:Y:S03]  /*55e0*/  @P6 SYNCS.PHASECHK.TRANS64.TRYWAIT P1, [R3+URZ+0x40], R4 ;  /* 0x00004004030065a7 */ /* 0x000e6600080211ff */
[----:B------:R-:W-:Y:S04]  /*55f0*/  LOP3.LUT R0, R0, 0x1, RZ, 0xc0, !PT ;  /* 0x0000000100007812 */ /* 0x000fe800078ec0ff */
[----:B------:R-:W-:Y:S04]  /*5600*/  ISETP.NE.U32.AND P5, PT, R0, 0x1, PT ;  /* 0x000000010000780c */ /* 0x000fe80003fa5070 */
[----:B------:R-:W-:Y:S01]  /*5610*/  P2R R197, PR, RZ, 0x20 ;  /* 0x00000020ffc57803 */ /* 0x000fe20000000000 */
[----:B------:R3:W4:Y:S01]  /*5620*/  SYNCS.PHASECHK.TRANS64.TRYWAIT P0, [R193+URZ+0xb0], R2 ;  /* 0x0000b002c10075a7 */ /* 0x00072200080011ff */
[----:B-1----:R-:W-:Y:S01]  /*5630*/  @P6 SEL R196, RZ, 0x1, !P1 ;  /* 0x00000001ffc46807 */ /* 0x002fe20004800000 */
[----:B---3--:R-:W-:Y:S06]  /*5640*/  @!P6 BRA `(.L_x_89) ;  /* 0x00000000009ce947 */ /* 0x008fec0003800000 */
[----:B------:R-:W-:Y:S01]  /*5650*/  @P5 IMAD R6, R181, 0x2000, R186 ;  /* 0x00002000b5065824 */ /* 0x000fe200078e02ba */
[----:B------:R-:W-:Y:S01]  /*5660*/  ISETP.NE.AND P1, PT, R196, RZ, PT ;  /* 0x000000ffc400720c */ /* 0x000fe20003f25270 */
[----:B------:R-:W-:Y:S01]  /*5670*/  BSSY B0, `(.L_x_90) ;  /* 0x0000010000007945 */ /* 0x000fe20003800000 */
[----:B------:R-:W-:Y:S01]  /*5680*/  CS2R R150, SRZ ;  /* 0x0000000000967805 */ /* 0x000fe2000001ff00 */
[--C-:B------:R-:W-:Y:S01]  /*5690*/  @P5 IMAD R7, R187, -0x10, R6.reuse ;  /* 0xfffffff0bb075824 */ /* 0x100fe200078e0206 */
[----:B------:R-:W-:Y:S01]  /*56a0*/  CS2R R148, SRZ ;  /* 0x0000000000947805 */ /* 0x000fe2000001ff00 */
[----:B------:R-:W-:Y:S01]  /*56b0*/  @P5 IMAD R5, R185, -0x10, R6 ;  /* 0xfffffff0b9055824 */ /* 0x000fe200078e0206 */
[----:B------:R-:W-:Y:S01]  /*56c0*/  CS2R R158, SRZ ;  /* 0x00000000009e7805 */ /* 0x000fe2000001ff00 */
[----:B------:R-:W-:Y:S01]  /*56d0*/  @P5 IMAD R4, R184, 0x10, R7 ;  /* 0x00000010b8045824 */ /* 0x000fe200078e0207 */
[----:B------:R-:W-:Y:S02]  /*56e0*/  CS2R R156, SRZ ;  /* 0x00000000009c7805 */ /* 0x000fe4000001ff00 */
[----:B------:R-:W-:Y:S02]  /*56f0*/  CS2R R154, SRZ ;  /* 0x00000000009a7805 */ /* 0x000fe4000001ff00 */
[----:B------:R-:W-:Y:S02]  /*5700*/  CS2R R152, SRZ ;  /* 0x0000000000987805 */ /* 0x000fe4000001ff00 */
[----:B------:R-:W-:Y:S02]  /*5710*/  CS2R R162, SRZ ;  /* 0x0000000000a27805 */ /* 0x000fe4000001ff00 */
[----:B------:R-:W-:Y:S01]  /*5720*/  CS2R R160, SRZ ;  /* 0x0000000000a07805 */ /* 0x000fe2000001ff00 */
[----:B------:R-:W-:Y:S06]  /*5730*/  @P1 BRA `(.L_x_91) ;  /* 0x00000000000c1947 */ /* 0x000fec0003800000 */
[----:B------:R-:W-:Y:S04]  /*5740*/  SHF.L.U32 R0, R180, 0x1f, RZ ;  /* 0x0000001fb4007819 */ /* 0x000fe800000006ff */
[----:B------:R-:W1:Y:S02]  /*5750*/  SYNCS.PHASECHK.TRANS64.TRYWAIT P1, [R3+URZ+0x40], R0 ;  /* 0x00004000030075a7 */ /* 0x000e6400080211ff */
[----:B-1----:R-:W-:Y:S05]  /*5760*/  @!P1 BRA `(.L_x_92) ;  /* 0x0000006000349947 */ /* 0x002fea0003800000 */
.L_x_91:
[----:B------:R-:W-:Y:S05]  /*5770*/  BSYNC B0 ;  /* 0x0000000000007941 */ /* 0x000fea0003800000 */
.L_x_90:
[----:B------:R-:W-:Y:S01]  /*5780*/  ISETP.NE.AND P1, PT, R197, RZ, PT ;  /* 0x000000ffc500720c */ /* 0x000fe20003f25270 */
[----:B-1----:R-:W-:Y:S02]  /*5790*/  VIADD R3, R3, 0x60 ;  /* 0x0000006003037836 */ /* 0x002fe40000000000 */
[----:B------:R-:W-:Y:S02]  /*57a0*/  IMAD.U32 R0, RZ, RZ, UR37 ;  /* 0x00000025ff007e24 */ /* 0x000fe4000f8e00ff */
[----:B------:R-:W-:Y:S03]  /*57b0*/  VIADD R181, R181, 0x1 ;  /* 0x00000001b5b57836 */ /* 0x000fe60000000000 */
[----:B------:R-:W-:Y:S05]  /*57c0*/  PRMT R0, R0, 0x654, R3 ;  /* 0x0000065400007816 */ /* 0x000fea0000000003 */
[----:B------:R1:W3:Y:S04]  /*57d0*/  @P1 LDS.128 R148, [R6] ;  /* 0x0000000006941984 */ /* 0x0002e80000000c00 */
[----:B------:R1:W1:Y:S04]  /*57e0*/  @P1 LDS.128 R156, [R5+0x20] ;  /* 0x00002000059c1984 */ /* 0x0002680000000c00 */
[----:B------:R1:W1:Y:S04]  /*57f0*/  @P1 LDS.128 R152, [R7+0x10] ;  /* 0x0000100007981984 */ /* 0x0002680000000c00 */
[----:B------:R1:W1:Y:S01]  /*5800*/  @P1 LDS.128 R160, [R4+0x10] ;  /* 0x0000100004a01984 */ /* 0x0002620000000c00 */
[C---:B------:R-:W-:Y:S01]  /*5810*/  ISETP.NE.AND P1, PT, R181.reuse, 0x4, PT ;  /* 0x00000004b500780c */ /* 0x040fe20003f25270 */
[----:B------:R-:W-:Y:S01]  /*5820*/  @!PT LDS RZ, [RZ] ;  /* 0x00000000fffff984 */ /* 0x000fe20000000800 */
[----:B------:R-:W-:Y:S01]  /*5830*/  @!PT LDS RZ, [RZ] ;  /* 0x00000000fffff984 */ /* 0x000fe20000000800 */
[----:B------:R-:W-:Y:S01]  /*5840*/  @!PT LDS RZ, [RZ] ;  /* 0x00000000fffff984 */ /* 0x000fe20000000800 */
[----:B------:R-:W-:Y:S01]  /*5850*/  @!PT LDS RZ, [RZ] ;  /* 0x00000000fffff984 */ /* 0x000fe20000000800 */
[----:B------:R5:W-:Y:S06]  /*5860*/  MEMBAR.ALL.CTA ;  /* 0x0000000000007992 */ /* 0x000bec0000008000 */
[----:B-----5:R-:W5:Y:S01]  /*5870*/  FENCE.VIEW.ASYNC.S ;  /* 0x00000000000073c6 */ /* 0x020f620000000000 */
[----:B------:R-:W-:Y:S02]  /*5880*/  SEL R3, RZ, 0x1, P1 ;  /* 0x00000001ff037807 */ /* 0x000fe40000800000 */
[----:B------:R-:W-:Y:S02]  /*5890*/  SEL R181, R181, RZ, P1 ;  /* 0x000000ffb5b57207 */ /* 0x000fe40000800000 */
[----:B------:R-:W-:Y:S01]  /*58a0*/  LOP3.LUT R180, R180, R3, RZ, 0x3c, !PT ;  /* 0x00000003b4b47212 */ /* 0x000fe200078e3cff */
[----:B-----5:R1:W-:Y:S06]  /*58b0*/  SYNCS.ARRIVE.TRANS64.RED.A1T0 RZ, [R0+URZ], RZ ;  /* 0x000000ff00ff79a7 */ /* 0x0203ec00081004ff */
.L_x_89:
[----:B------:R-:W-:Y:S05]  /*58c0*/  BSYNC B1 ;  /* 0x0000000000017941 */ /* 0x000fea0003800000 */
.L_x_88:
[----:B-1----:R-:W-:Y:S04]  /*58d0*/  SHF.R.U32.HI R0, RZ, 0x15, R80 ;  /* 0x00000015ff007819 */ /* 0x002fe80000011650 */
[----:B------:R-:W-:Y:S01]  /*58e0*/  LOP3.LUT P1, RZ, R0, 0x3, R173, 0x48, !PT ;  /* 0x0000000300ff7812 */ /* 0x000fe200078248ad */
[----:B------:R-:W-:Y:S01]  /*58f0*/  @!UPT UIADD3 URZ, UPT, UPT, URZ, URZ, URZ ;  /* 0x000000fffffff290 */ /* 0x000fe2000fffe0ff */
[----:B----4-:R-:W-:Y:S11]  /*5900*/  @P0 BRA `(.L_x_93) ;  /* 0x0000000000080947 */ /* 0x010ff60003800000 */
[----:B------:R-:W1:Y:S02]  /*5910*/  SYNCS.PHASECHK.TRANS64.TRYWAIT P0, [R193+URZ+0xb0], R2 ;  /* 0x0000b002c10075a7 */ /* 0x000e6400080011ff */
[----:B-1----:R-:W-:Y:S05]  /*5920*/  @!P0 BRA `(.L_x_94) ;  /* 0x0000005c00d88947 */ /* 0x002fea0003800000 */
.L_x_93:
[----:B------:R-:W-:Y:S04]  /*5930*/  BSSY.RECONVERGENT B6, `(.L_x_95) ;  /* 0x0000012000067945 */ /* 0x000fe80003800200 */
[----:B------:R-:W-:Y:S05]  /*5940*/  @!P1 BRA `(.L_x_96) ;  /* 0x0000000000409947 */ /* 0x000fea0003800000 */
[----:B------:R-:W4:Y:S01]  /*5950*/  LDCU.64 UR8, c[0x4][0x78] ;  /* 0x01000f00ff0877ac */ /* 0x000f220008000a00 */
[----:B------:R-:W-:Y:S01]  /*5960*/  MOV R3, 0x0 ;  /* 0x0000000000037802 */ /* 0x000fe20000000f00 */
[----:B------:R-:W-:Y:S02]  /*5970*/  HFMA2 R12, -RZ, RZ, 0, 5.9604644775390625e-08 ;  /* 0x00000001ff0c7431 */ /* 0x000fe400000001ff */
[----:B------:R-:W-:Y:S02]  /*5980*/  IMAD.MOV.U32 R8, RZ, RZ, 0x192 ;  /* 0x00000192ff087424 */ /* 0x000fe400078e00ff */
[----:B------:R-:W-:Y:S01]  /*5990*/  IMAD.MOV.U32 R13, RZ, RZ, RZ ;  /* 0x000000ffff0d7224 */ /* 0x000fe200078e00ff */
[----:B------:R-:W5:Y:S01]  /*59a0*/  LDCU.64 UR6, c[0x4][0x80] ;  /* 0x01001000ff0677ac */ /* 0x000f620008000a00 */
[----:B-1----:R-:W1:Y:S01]  /*59b0*/  LDC.64 R2, c[0x4][R3] ;  /* 0x0100000003027b82 */ /* 0x002e620000000a00 */
[----:B------:R-:W2:Y:S01]  /*59c0*/  LDCU.64 UR4, c[0x4][0x18] ;  /* 0x01000300ff0477ac */ /* 0x000ea20008000a00 */
[----:B----4-:R-:W-:Y:S01]  /*59d0*/  MOV R5, UR9 ;  /* 0x0000000900057c02 */ /* 0x010fe20008000f00 */
[----:B------:R-:W-:Y:S01]  /*59e0*/  IMAD.U32 R4, RZ, RZ, UR8 ;  /* 0x00000008ff047e24 */ /* 0x000fe2000f8e00ff */
[----:B-----5:R-:W-:Y:S01]  /*59f0*/  MOV R7, UR7 ;  /* 0x0000000700077c02 */ /* 0x020fe20008000f00 */
[----:B------:R-:W-:Y:S01]  /*5a00*/  IMAD.U32 R6, RZ, RZ, UR6 ;  /* 0x00000006ff067e24 */ /* 0x000fe2000f8e00ff */
[----:B--2---:R-:W-:Y:S01]  /*5a10*/  MOV R11, UR5 ;  /* 0x00000005000b7c02 */ /* 0x004fe20008000f00 */
[----:B------:R-:W-:Y:S02]  /*5a20*/  IMAD.U32 R10, RZ, RZ, UR4 ;  /* 0x00000004ff0a7e24 */ /* 0x000fe4000f8e00ff */
[----:B------:R-:W-:Y:S07]  /*5a30*/  LEPC R20, `(.L_x_96) ;  /* 0x000000001014794e */ /* 0x000fee0000000000 */
[----:B-1-3--:R-:W-:Y:S05]  /*5a40*/  CALL.ABS.NOINC R2 ;  /* 0x0000000002007343 */ /* 0x00afea0003c00000 */
.L_x_96:
[----:B------:R-:W-:Y:S05]  /*5a50*/  BSYNC.RECONVERGENT B6 ;  /* 0x0000000000067941 */ /* 0x000fea0003800200 */
.L_x_95:
[-C--:B---3--:R-:W-:Y:S01]  /*5a60*/  F2FP.F16.E4M3.UNPACK_B R83, R148.reuse ;  /* 0x00000094ff53723e */ /* 0x088fe200020006ff */
[----:B------:R-:W-:Y:S05]  /*5a70*/  WARPSYNC.ALL ;  /* 0x0000000000007948 */ /* 0x000fea0003800000 */
[----:B------:R-:W-:Y:S01]  /*5a80*/  R2UR UR4, R80 ;  /* 0x00000000500472ca */ /* 0x000fe200000e0000 */
[--C-:B------:R-:W-:Y:S01]  /*5a90*/  HADD2.F32 R82, -RZ, R83.reuse.H0_H0 ;  /* 0x20000053ff527230 */ /* 0x100fe20000004100 */
[----:B------:R-:W-:Y:S01]  /*5aa0*/  F2FP.F16.E4M3.UNPACK_B R85, R148.H1 ;  /* 0x00000094ff55723e */ /* 0x000fe200030006ff */
[----:B------:R-:W-:Y:S01]  /*5ab0*/  HADD2.F32 R83, -RZ, R83.H1_H1 ;  /* 0x30000053ff537230 */ /* 0x000fe20000004100 */
[-C--:B------:R-:W-:Y:S01]  /*5ac0*/  F2FP.F16.E4M3.UNPACK_B R87, R149.reuse ;  /* 0x00000095ff57723e */ /* 0x080fe200020006ff */
[----:B------:R-:W-:Y:S01]  /*5ad0*/  BSSY.RECONVERGENT B0, `(.L_x_97) ;  /* 0x000011d000007945 */ /* 0x000fe20003800200 */
[----:B------:R-:W-:Y:S01]  /*5ae0*/  F2FP.F16.E4M3.UNPACK_B R89, R149.H1 ;  /* 0x00000095ff59723e */ /* 0x000fe200030006ff */
[----:B------:R-:W-:Y:S01]  /*5af0*/  HADD2.F32 R84, -RZ, R85.H0_H0 ;  /* 0x20000055ff547230 */ /* 0x000fe20000004100 */
[-C--:B------:R-:W-:Y:S01]  /*5b00*/  F2FP.F16.E4M3.UNPACK_B R91, R150.reuse ;  /* 0x00000096ff5b723e */ /* 0x080fe200020006ff */
[----:B------:R-:W-:Y:S01]  /*5b10*/  HADD2.F32 R88, -RZ, R87.H1_H1 ;  /* 0x30000057ff587230 */ /* 0x000fe20000004100 */
[----:B------:R-:W-:Y:S01]  /*5b20*/  F2FP.F16.E4M3.UNPACK_B R93, R150.H1 ;  /* 0x00000096ff5d723e */ /* 0x000fe200030006ff */
[----:B------:R-:W-:Y:S01]  /*5b30*/  HADD2.F32 R86, -RZ, R85.H1_H1 ;  /* 0x30000055ff567230 */ /* 0x000fe20000004100 */
[-C--:B------:R-:W-:Y:S01]  /*5b40*/  F2FP.F16.E4M3.UNPACK_B R95, R151.reuse ;  /* 0x00000097ff5f723e */ /* 0x080fe200020006ff */
[----:B------:R-:W2:Y:S01]  /*5b50*/  LDTM.x64 R4, tmem[UR4] ;  /* 0x00000004000479ee */ /* 0x000ea20008340000 */
[----:B------:R-:W-:Y:S01]  /*5b60*/  F2FP.F16.E4M3.UNPACK_B R97, R151.H1 ;  /* 0x00000097ff61723e */ /* 0x000fe200030006ff */
[----:B------:R-:W-:Y:S01]  /*5b70*/  HADD2.F32 R85, -RZ, R87.H0_H0 ;  /* 0x20000057ff557230 */ /* 0x000fe20000004100 */
[-C--:B------:R-:W-:Y:S01]  /*5b80*/  F2FP.F16.E4M3.UNPACK_B R99, R152.reuse ;  /* 0x00000098ff63723e */ /* 0x080fe200020006ff */
[----:B------:R-:W-:Y:S01]  /*5b90*/  HADD2.F32 R87, -RZ, R89.H0_H0 ;  /* 0x20000059ff577230 */ /* 0x000fe20000004100 */
[----:B------:R-:W-:Y:S01]  /*5ba0*/  F2FP.F16.E4M3.UNPACK_B R101, R152.H1 ;  /* 0x00000098ff65723e */ /* 0x000fe200030006ff */
[----:B------:R-:W-:Y:S01]  /*5bb0*/  HADD2.F32 R92, -RZ, R91.H1_H1 ;  /* 0x3000005bff5c7230 */ /* 0x000fe20000004100 */
[----:B------:R-:W-:Y:S01]  /*5bc0*/  SHF.L.U32 R199, R176, 0x4, RZ ;  /* 0x00000004b0c77819 */ /* 0x000fe200000006ff */
[----:B------:R-:W-:Y:S01]  /*5bd0*/  HADD2.F32 R96, -RZ, R95.H1_H1 ;  /* 0x3000005fff607230 */ /* 0x000fe20000004100 */
[----:B------:R-:W-:Y:S01]  /*5be0*/  SHF.L.U32 R207, R175, 0x4, RZ ;  /* 0x00000004afcf7819 */ /* 0x000fe200000006ff */
[----:B------:R-:W-:Y:S01]  /*5bf0*/  HADD2.F32 R100, -RZ, R99.H1_H1 ;  /* 0x30000063ff647230 */ /* 0x000fe20000004100 */
[----:B------:R-:W-:Y:S01]  /*5c00*/  IADD3 R192, PT, PT, R186, R199, RZ ;  /* 0x000000c7bac07210 */ /* 0x000fe20007ffe0ff */
[----:B------:R-:W-:Y:S01]  /*5c10*/  HADD2.F32 R90, -RZ, R89.H1_H1 ;  /* 0x30000059ff5a7230 */ /* 0x000fe20000004100 */
[----:B------:R-:W-:Y:S01]  /*5c20*/  SHF.L.U32 R205, R184, 0x4, RZ ;  /* 0x00000004b8cd7819 */ /* 0x000fe200000006ff */
[----:B------:R-:W-:Y:S01]  /*5c30*/  HADD2.F32 R89, -RZ, R91.H0_H0 ;  /* 0x2000005bff597230 */ /* 0x000fe20000004100 */
[-C--:B------:R-:W-:Y:S01]  /*5c40*/  F2FP.F16.E4M3.UNPACK_B R103, R153.reuse ;  /* 0x00000099ff67723e */ /* 0x080fe200020006ff */
[--C-:B------:R-:W-:Y:S01]  /*5c50*/  HADD2.F32 R91, -RZ, R93.reuse.H0_H0 ;  /* 0x2000005dff5b7230 */ /* 0x100fe20000004100 */
[----:B------:R-:W-:Y:S01]  /*5c60*/  IADD3 R194, PT, PT, R205, R192, RZ ;  /* 0x000000c0cdc27210 */ /* 0x000fe20007ffe0ff */
[----:B------:R-:W-:Y:S01]  /*5c70*/  HADD2.F32 R94, -RZ, R93.H1_H1 ;  /* 0x3000005dff5e7230 */ /* 0x000fe20000004100 */
[----:B------:R-:W-:Y:S01]  /*5c80*/  F2FP.F16.E4M3.UNPACK_B R105, R153.H1 ;  /* 0x00000099ff69723e */ /* 0x000fe200030006ff */
[----:B------:R-:W-:Y:S01]  /*5c90*/  HADD2.F32 R93, -RZ, R95.H0_H0 ;  /* 0x2000005fff5d7230 */ /* 0x000fe20000004100 */
[-C--:B------:R-:W-:Y:S01]  /*5ca0*/  F2FP.F16.E4M3.UNPACK_B R107, R154.reuse ;  /* 0x0000009aff6b723e */ /* 0x080fe200020006ff */
[----:B------:R-:W-:Y:S01]  /*5cb0*/  HADD2.F32 R104, -RZ, R103.H1_H1 ;  /* 0x30000067ff687230 */ /* 0x000fe20000004100 */
[----:B------:R-:W-:Y:S01]  /*5cc0*/  F2FP.F16.E4M3.UNPACK_B R109, R154.H1 ;  /* 0x0000009aff6d723e */ /* 0x000fe200030006ff */
[C---:B--2---:R-:W-:Y:S01]  /*5cd0*/  FMUL R0, R78.reuse, R4 ;  /* 0x000000044e007220 */ /* 0x044fe20000400000 */
[C---:B-1----:R-:W-:Y:S01]  /*5ce0*/  FMUL R2, R78.reuse, R5 ;  /* 0x000000054e027220 */ /* 0x042fe20000400000 */
[C---:B------:R-:W-:Y:S01]  /*5cf0*/  FMUL R4, R78.reuse, R8 ;  /* 0x000000084e047220 */ /* 0x040fe20000400000 */
[C---:B------:R-:W-:Y:S01]  /*5d00*/  FMUL R5, R78.reuse, R9 ;  /* 0x000000094e057220 */ /* 0x040fe20000400000 */
[C---:B------:R-:W-:Y:S01]  /*5d10*/  FFMA R0, R81.reuse, R82, R0 ;  /* 0x0000005251007223 */ /* 0x040fe20000000000 */
[C---:B------:R-:W-:Y:S01]  /*5d20*/  FFMA R2, R81.reuse, R83, R2 ;  /* 0x0000005351027223 */ /* 0x040fe20000000002 */
[C---:B------:R-:W-:Y:S01]  /*5d30*/  FMUL R8, R78.reuse, R12 ;  /* 0x0000000c4e087220 */ /* 0x040fe20000400000 */
[C---:B------:R-:W-:Y:S01]  /*5d40*/  FMUL R9, R78.reuse, R13 ;  /* 0x0000000d4e097220 */ /* 0x040fe20000400000 */
[C---:B------:R-:W-:Y:S01]  /*5d50*/  FMUL R12, R78.reuse, R16 ;  /* 0x000000104e0c7220 */ /* 0x040fe20000400000 */
[C---:B------:R-:W-:Y:S01]  /*5d60*/  FMUL R13, R78.reuse, R17 ;  /* 0x000000114e0d7220 */ /* 0x040fe20000400000 */
[C---:B------:R-:W-:Y:S01]  /*5d70*/  FMUL R16, R78.reuse, R20 ;  /* 0x000000144e107220 */ /* 0x040fe20000400000 */
[C---:B------:R-:W-:Y:S01]  /*5d80*/  FMUL R17, R78.reuse, R21 ;  /* 0x000000154e117220 */ /* 0x040fe20000400000 */
[C---:B------:R-:W-:Y:S01]  /*5d90*/  FMUL R20, R78.reuse, R24 ;  /* 0x000000184e147220 */ /* 0x040fe20000400000 */
[C---:B------:R-:W-:Y:S01]  /*5da0*/  FMUL R21, R78.reuse, R25 ;  /* 0x000000194e157220 */ /* 0x040fe20000400000 */
[----:B------:R-:W-:Y:S02]  /*5db0*/  HADD2.F32 R108, -RZ, R107.H1_H1 ;  /* 0x3000006bff6c7230 */ /* 0x000fe40000004100 */
[C---:B------:R-:W-:Y:S01]  /*5dc0*/  FMUL R24, R78.reuse, R28 ;  /* 0x0000001c4e187220 */ /* 0x040fe20000400000 */
[C---:B------:R-:W-:Y:S01]  /*5dd0*/  FMUL R25, R78.reuse, R29 ;  /* 0x0000001d4e197220 */ /* 0x040fe20000400000 */
[C---:B------:R-:W-:Y:S01]  /*5de0*/  FMUL R28, R78.reuse, R32 ;  /* 0x000000204e1c7220 */ /* 0x040fe20000400000 */
[C---:B------:R-:W-:Y:S01]  /*5df0*/  FMUL R29, R78.reuse, R33 ;  /* 0x000000214e1d7220 */ /* 0x040fe20000400000 */
[C---:B------:R-:W-:Y:S01]  /*5e00*/  FMUL R32, R78.reuse, R36 ;  /* 0x000000244e207220 */ /* 0x040fe20000400000 */
[----:B------:R-:W-:Y:S01]  /*5e10*/  F2FP.F16.E4M3.UNPACK_B R111, R155 ;  /* 0x0000009bff6f723e */ /* 0x000fe200020006ff */
[C---:B------:R-:W-:Y:S01]  /*5e20*/  FMUL R33, R78.reuse, R37 ;  /* 0x000000254e217220 */ /* 0x040fe20000400000 */
[C---:B------:R-:W-:Y:S01]  /*5e30*/  FMUL R36, R78.reuse, R40 ;  /* 0x000000284e247220 */ /* 0x040fe20000400000 */
[----:B------:R-:W-:Y:S01]  /*5e40*/  F2FP.F16.E4M3.UNPACK_B R113, R155.H1 ;  /* 0x0000009bff71723e */ /* 0x000fe200030006ff */
[C---:B------:R-:W-:Y:S01]  /*5e50*/  FMUL R37, R78.reuse, R41 ;  /* 0x000000294e257220 */ /* 0x040fe20000400000 */
[----:B------:R-:W-:Y:S02]  /*5e60*/  HADD2.F32 R112, -RZ, R111.H1_H1 ;  /* 0x3000006fff707230 */ /* 0x000fe40000004100 */
        /* <DEDUP_REMOVED lines=26> */
[C---:B------:R-:W-:Y:S01]  /*6010*/  FFMA R3, R81.reuse, R84, R3 ;  /* 0x0000005451037223 */ /* 0x040fe20000000003 */
[C---:B------:R-:W-:Y:S01]  /*6020*/  FFMA R7, R81.reuse, R86, R7 ;  /* 0x0000005651077223 */ /* 0x040fe20000000007 */
[----:B------:R-:W-:Y:S01]  /*6030*/  F2FP.F16.E4M3.UNPACK_B R131, R160 ;  /* 0x000000a0ff83723e */ /* 0x000fe200020006ff */
[C---:B------:R-:W-:Y:S01]  /*6040*/  FFMA R4, R81.reuse, R85, R4 ;  /* 0x0000005551047223 */ /* 0x040fe20000000004 */
[C---:B------:R-:W-:Y:S01]  /*6050*/  FFMA R5, R81.reuse, R88, R5 ;  /* 0x0000005851057223 */ /* 0x040fe20000000005 */
[----:B------:R-:W-:Y:S01]  /*6060*/  F2FP.F16.E4M3.UNPACK_B R133, R160.H1 ;  /* 0x000000a0ff85723e */ /* 0x000fe200030006ff */
[----:B------:R-:W-:Y:S01]  /*6070*/  FFMA R6, R81, R87, R6 ;  /* 0x0000005751067223 */ /* 0x000fe20000000006 */
[----:B------:R-:W-:Y:S01]  /*6080*/  F2FP.SATFINITE.E4M3.F32.PACK_AB_MERGE_C R195, R7, R3, RZ ;  /* 0x0000000307c3723e */ /* 0x000fe200048070ff */
[----:B------:R-:W-:Y:S02]  /*6090*/  HADD2.F32 R128, -RZ, R127.H1_H1 ;  /* 0x3000007fff807230 */ /* 0x000fe40000004100 */
[----:B------:R-:W-:Y:S01]  /*60a0*/  FMUL R11, R78, R11 ;  /* 0x0000000b4e0b7220 */ /* 0x000fe20000400000 */
[----:B------:R-:W-:Y:S01]  /*60b0*/  HADD2.F32 R132, -RZ, R131.H1_H1 ;  /* 0x30000083ff847230 */ /* 0x000fe20000004100 */
[----:B------:R-:W-:Y:S01]  /*60c0*/  F2FP.SATFINITE.E4M3.F32.PACK_AB_MERGE_C R200, R2, R0, R195 ;  /* 0x0000000002c8723e */ /* 0x000fe200048070c3 */
[----:B------:R-:W-:Y:S01]  /*60d0*/  FMUL R10, R78, R14 ;  /* 0x0000000e4e0a7220 */ /* 0x000fe20000400000 */
[----:B------:R-:W-:Y:S01]  /*60e0*/  IADD3 R195, PT, PT, R186, R207, RZ ;  /* 0x000000cfbac37210 */ /* 0x000fe20007ffe0ff */
[C---:B------:R-:W-:Y:S01]  /*60f0*/  FFMA R11, R81.reuse, R90, R11 ;  /* 0x0000005a510b7223 */ /* 0x040fe2000000000b */
[C---:B------:R-:W-:Y:S01]  /*6100*/  FFMA R8, R81.reuse, R89, R8 ;  /* 0x0000005951087223 */ /* 0x040fe20000000008 */
[C---:B------:R-:W-:Y:S01]  /*6110*/  FFMA R9, R81.reuse, R92, R9 ;  /* 0x0000005c51097223 */ /* 0x040fe20000000009 */
[--C-:B------:R-:W-:Y:S02]  /*6120*/  HADD2.F32 R95, -RZ, R97.reuse.H0_H0 ;  /* 0x20000061ff5f7230 */ /* 0x100fe40000004100 */
[----:B------:R-:W-:Y:S01]  /*6130*/  FFMA R10, R81, R91, R10 ;  /* 0x0000005b510a7223 */ /* 0x000fe2000000000a */
[----:B------:R-:W-:Y:S01]  /*6140*/  F2FP.SATFINITE.E4M3.F32.PACK_AB_MERGE_C R201, R11, R6, RZ ;  /* 0x000000060bc9723e */ /* 0x000fe200048070ff */
[C---:B------:R-:W-:Y:S01]  /*6150*/  FMUL R15, R78.reuse, R15 ;  /* 0x0000000f4e0f7220 */ /* 0x040fe20000400000 */
[----:B------:R-:W-:Y:S02]  /*6160*/  HADD2.F32 R98, -RZ, R97.H1_H1 ;  /* 0x30000061ff627230 */ /* 0x000fe40000004100 */
[C---:B------:R-:W-:Y:S01]  /*6170*/  FMUL R14, R78.reuse, R18 ;  /* 0x000000124e0e7220 */ /* 0x040fe20000400000 */
[----:B------:R-:W-:Y:S01]  /*6180*/  F2FP.SATFINITE.E4M3.F32.PACK_AB_MERGE_C R201, R5, R4, R201 ;  /* 0x0000000405c9723e */ /* 0x000fe200048070c9 */
[----:B------:R-:W-:Y:S02]  /*6190*/  HADD2.F32 R97, -RZ, R99.H0_H0 ;  /* 0x20000063ff617230 */ /* 0x000fe40000004100 */
[C---:B------:R-:W-:Y:S01]  /*61a0*/  FFMA R15, R81.reuse, R94, R15 ;  /* 0x0000005e510f7223 */ /* 0x040fe2000000000f */
[C---:B------:R-:W-:Y:S01]  /*61b0*/  FFMA R12, R81.reuse, R93, R12 ;  /* 0x0000005d510c7223 */ /* 0x040fe2000000000c */
[----:B------:R-:W-:Y:S01]  /*61c0*/  FFMA R13, R81, R96, R13 ;  /* 0x00000060510d7223 */ /* 0x000fe2000000000d */
[----:B------:R-:W-:Y:S01]  /*61d0*/  F2FP.F16.E4M3.UNPACK_B R135, R161 ;  /* 0x000000a1ff87723e */ /* 0x000fe200020006ff */
[--C-:B------:R-:W-:Y:S01]  /*61e0*/  HADD2.F32 R99, -RZ, R101.reuse.H0_H0 ;  /* 0x20000065ff637230 */ /* 0x100fe20000004100 */
[----:B------:R-:W-:Y:S01]  /*61f0*/  F2FP.SATFINITE.E4M3.F32.PACK_AB_MERGE_C R202, R15, R10, RZ ;  /* 0x0000000a0fca723e */ /* 0x000fe200048070ff */
[----:B------:R-:W-:Y:S01]  /*6200*/  FFMA R14, R81, R95, R14 ;  /* 0x0000005f510e7223 */ /* 0x000fe2000000000e */
[C---:B------:R-:W-:Y:S01]  /*6210*/  FMUL R19, R78.reuse, R19 ;  /* 0x000000134e137220 */ /* 0x040fe20000400000 */
[----:B------:R-:W-:Y:S01]  /*6220*/  HADD2.F32 R102, -RZ, R101.H1_H1 ;  /* 0x30000065ff667230 */ /* 0x000fe20000004100 */
[----:B------:R-:W-:Y:S01]  /*6230*/  F2FP.SATFINITE.E4M3.F32.PACK_AB_MERGE_C R202, R9, R8, R202 ;  /* 0x0000000809ca723e */ /* 0x000fe200048070ca */
[----:B------:R-:W-:Y:S02]  /*6240*/  HADD2.F32 R101, -RZ, R103.H0_H0 ;  /* 0x20000067ff657230 */ /* 0x000fe40000004100 */
[C---:B------:R-:W-:Y:S01]  /*6250*/  FFMA R19, R81.reuse, R98, R19 ;  /* 0x0000006251137223 */ /* 0x040fe20000000013 */
[C---:B------:R-:W-:Y:S01]  /*6260*/  FFMA R16, R81.reuse, R97, R16 ;  /* 0x0000006151107223 */ /* 0x040fe20000000010 */
[----:B------:R-:W-:Y:S01]  /*6270*/  FFMA R17, R81, R100, R17 ;  /* 0x0000006451117223 */ /* 0x000fe20000000011 */
[----:B------:R-:W-:Y:S02]  /*6280*/  HADD2.F32 R136, -RZ, R135.H1_H1 ;  /* 0x30000087ff887230 */ /* 0x000fe40000004100 */
[C---:B------:R-:W-:Y:S01]  /*6290*/  FMUL R18, R78.reuse, R22 ;  /* 0x000000164e127220 */ /* 0x040fe20000400000 */
[----:B------:R-:W-:Y:S01]  /*62a0*/  F2FP.F16.E4M3.UNPACK_B R137, R161.H1 ;  /* 0x000000a1ff89723e */ /* 0x000fe200030006ff */
[C---:B------:R-:W-:Y:S01]  /*62b0*/  FMUL R23, R78.reuse, R23 ;  /* 0x000000174e177220 */ /* 0x040fe20000400000 */
[--C-:B------:R-:W-:Y:S01]  /*62c0*/  HADD2.F32 R103, -RZ, R105.reuse.H0_H0 ;  /* 0x20000069ff677230 */ /* 0x100fe20000004100 */
[----:B------:R-:W-:Y:S01]  /*62d0*/  F2FP.SATFINITE.E4M3.F32.PACK_AB_MERGE_C R203, R19, R14, RZ ;  /* 0x0000000e13cb723e */ /* 0x000fe200048070ff */
[C---:B------:R-:W-:Y:S01]  /*62e0*/  FFMA R18, R81.reuse, R99, R18 ;  /* 0x0000006351127223 */ /* 0x040fe20000000012 */
[C---:B------:R-:W-:Y:S01]  /*62f0*/  FFMA R23, R81.reuse, R102, R23 ;  /* 0x0000006651177223 */ /* 0x040fe20000000017 */
[----:B------:R-:W-:Y:S01]  /*6300*/  FFMA R20, R81, R101, R20 ;  /* 0x0000006551147223 */ /* 0x000fe20000000014 */
[----:B------:R-:W-:Y:S01]  /*6310*/  F2FP.F16.E4M3.UNPACK_B R139, R162 ;  /* 0x000000a2ff8b723e */ /* 0x000fe200020006ff */
[----:B------:R-:W-:Y:S01]  /*6320*/  HADD2.F32 R106, -RZ, R105.H1_H1 ;  /* 0x30000069ff6a7230 */ /* 0x000fe20000004100 */
[----:B------:R-:W-:Y:S01]  /*6330*/  F2FP.SATFINITE.E4M3.F32.PACK_AB_MERGE_C R203, R13, R12, R203 ;  /* 0x0000000c0dcb723e */ /* 0x000fe200048070cb */
[----:B------:R-:W-:Y:S01]  /*6340*/  FFMA R21, R81, R104, R21 ;  /* 0x0000006851157223 */ /* 0x000fe20000000015 */
[----:B------:R-:W-:Y:S01]  /*6350*/  F2FP.SATFINITE.E4M3.F32.PACK_AB_MERGE_C R208, R23, R18, RZ ;  /* 0x0000001217d0723e */ /* 0x000fe200048070ff */
[----:B------:R-:W-:Y:S02]  /*6360*/  HADD2.F32 R105, -RZ, R107.H0_H0 ;  /* 0x2000006bff697230 */ /* 0x000fe40000004100 */
[C---:B------:R-:W-:Y:S01]  /*6370*/  FMUL R22, R78.reuse, R26 ;  /* 0x0000001a4e167220 */ /* 0x040fe20000400000 */
[----:B------:R1:W-:Y:S01]  /*6380*/  STS.128 [R172+UR49+0x8200], R200 ;  /* 0x008200c8ac007988 */ /* 0x0003e20008000c31 */
[----:B------:R-:W-:Y:S01]  /*6390*/  F2FP.SATFINITE.E4M3.F32.PACK_AB_MERGE_C R208, R17, R16, R208 ;  /* 0x0000001011d0723e */ /* 0x000fe200048070d0 */
[----:B------:R-:W-:Y:S02]  /*63a0*/  HADD2.F32 R140, -RZ, R139.H1_H1 ;  /* 0x3000008bff8c7230 */ /* 0x000fe40000004100 */
[C---:B------:R-:W-:Y:S01]  /*63b0*/  FFMA R22, R81.reuse, R103, R22 ;  /* 0x0000006751167223 */ /* 0x040fe20000000016 */
[C---:B------:R-:W-:Y:S01]  /*63c0*/  FMUL R27, R78.reuse, R27 ;  /* 0x0000001b4e1b7220 */ /* 0x040fe20000400000 */
[--C-:B------:R-:W-:Y:S02]  /*63d0*/  HADD2.F32 R107, -RZ, R109.reuse.H0_H0 ;  /* 0x2000006dff6b7230 */ /* 0x100fe40000004100 */
[C---:B------:R-:W-:Y:S01]  /*63e0*/  FMUL R26, R78.reuse, R30 ;  /* 0x0000001e4e1a7220 */ /* 0x040fe20000400000 */
[----:B------:R-:W-:Y:S02]  /*63f0*/  HADD2.F32 R110, -RZ, R109.H1_H1 ;  /* 0x3000006dff6e7230 */ /* 0x000fe40000004100 */
[C---:B------:R-:W-:Y:S01]  /*6400*/  FFMA R27, R81.reuse, R106, R27 ;  /* 0x0000006a511b7223 */ /* 0x040fe2000000001b */
[C---:B------:R-:W-:Y:S01]  /*6410*/  FFMA R24, R81.reuse, R105, R24 ;  /* 0x0000006951187223 */ /* 0x040fe20000000018 */
[----:B------:R-:W-:Y:S01]  /*6420*/  FFMA R25, R81, R108, R25 ;  /* 0x0000006c51197223 */ /* 0x000fe20000000019 */
[----:B------:R-:W-:Y:S01]  /*6430*/  F2FP.F16.E4M3.UNPACK_B R141, R162.H1 ;  /* 0x000000a2ff8d723e */ /* 0x000fe200030006ff */
[----:B------:R-:W-:Y:S01]  /*6440*/  HADD2.F32 R109, -RZ, R111.H0_H0 ;  /* 0x2000006fff6d7230 */ /* 0x000fe20000004100 */
[----:B------:R-:W-:Y:S01]  /*6450*/  F2FP.SATFINITE.E4M3.F32.PACK_AB_MERGE_C R209, R27, R22, RZ ;  /* 0x000000161bd1723e */ /* 0x000fe200048070ff */
[----:B------:R-:W-:Y:S01]  /*6460*/  FFMA R26, R81, R107, R26 ;  /* 0x0000006b511a7223 */ /* 0x000fe2000000001a */
[C---:B------:R-:W-:Y:S01]  /*6470*/  FMUL R31, R78.reuse, R31 ;  /* 0x0000001f4e1f7220 */ /* 0x040fe20000400000 */
[--C-:B------:R-:W-:Y:S01]  /*6480*/  HADD2.F32 R111, -RZ, R113.reuse.H0_H0 ;  /* 0x20000071ff6f7230 */ /* 0x100fe20000004100 */
[----:B------:R-:W-:Y:S01]  /*6490*/  F2FP.SATFINITE.E4M3.F32.PACK_AB_MERGE_C R209, R21, R20, R209 ;  /* 0x0000001415d1723e */ /* 0x000fe200048070d1 */
[----:B------:R-:W-:Y:S02]  /*64a0*/  HADD2.F32 R114, -RZ, R113.H1_H1 ;  /* 0x30000071ff727230 */ /* 0x000fe40000004100 */
[C---:B------:R-:W-:Y:S01]  /*64b0*/  FFMA R31, R81.reuse, R110, R31 ;  /* 0x0000006e511f7223 */ /* 0x040fe2000000001f */
[C---:B------:R-:W-:Y:S01]  /*64c0*/  FFMA R28, R81.reuse, R109, R28 ;  /* 0x0000006d511c7223 */ /* 0x040fe2000000001c */
[----:B------:R-:W-:Y:S01]  /*64d0*/  FFMA R29, R81, R112, R29 ;  /* 0x00000070511d7223 */ /* 0x000fe2000000001d */
[----:B------:R-:W-:Y:S02]  /*64e0*/  HADD2.F32 R113, -RZ, R115.H0_H0 ;  /* 0x20000073ff717230 */ /* 0x000fe40000004100 */
[C---:B------:R-:W-:Y:S01]  /*64f0*/  FMUL R30, R78.reuse, R34 ;  /* 0x000000224e1e7220 */ /* 0x040fe20000400000 */
[----:B------:R-:W-:Y:S01]  /*6500*/  F2FP.F16.E4M3.UNPACK_B R143, R163 ;  /* 0x000000a3ff8f723e */ /* 0x000fe200020006ff */
[C---:B------:R-:W-:Y:S01]  /*6510*/  FMUL R35, R78.reuse, R35 ;  /* 0x000000234e237220 */ /* 0x040fe20000400000 */
[----:B------:R-:W-:Y:S01]  /*6520*/  HADD2.F32 R115, -RZ, R117.H0_H0 ;  /* 0x20000075ff737230 */ /* 0x000fe20000004100 */
[----:B------:R-:W-:Y:S01]  /*6530*/  F2FP.SATFINITE.E4M3.F32.PACK_AB_MERGE_C R210, R31, R26, RZ ;  /* 0x0000001a1fd2723e */ /* 0x000fe200048070ff */
[C---:B------:R-:W-:Y:S01]  /*6540*/  FFMA R30, R81.reuse, R111, R30 ;  /* 0x0000006f511e7223 */ /* 0x040fe2000000001e */
[C---:B------:R-:W-:Y:S01]  /*6550*/  FFMA R35, R81.reuse, R114, R35 ;  /* 0x0000007251237223 */ /* 0x040fe20000000023 */
[C---:B------:R-:W-:Y:S01]  /*6560*/  FFMA R32, R81.reuse, R113, R32 ;  /* 0x0000007151207223 */ /* 0x040fe20000000020 */
[----:B------:R-:W-:Y:S01]  /*6570*/  F2FP.F16.E4M3.UNPACK_B R145, R163.H1 ;  /* 0x000000a3ff91723e */ /* 0x000fe200030006ff */
[----:B------:R-:W-:Y:S01]  /*6580*/  FFMA R33, R81, R116, R33 ;  /* 0x0000007451217223 */ /* 0x000fe20000000021 */
[----:B------:R-:W-:Y:S01]  /*6590*/  F2FP.SATFINITE.E4M3.F32.PACK_AB_MERGE_C R210, R25, R24, R210 ;  /* 0x0000001819d2723e */ /* 0x000fe200048070d2 */
[----:B------:R-:W-:Y:S01]  /*65a0*/  HADD2.F32 R144, -RZ, R143.H1_H1 ;  /* 0x3000008fff907230 */ /* 0x000fe20000004100 */
[----:B------:R-:W-:Y:S01]  /*65b0*/  F2FP.SATFINITE.E4M3.F32.PACK_AB_MERGE_C R211, R35, R30, RZ ;  /* 0x0000001e23d3723e */ /* 0x000fe200048070ff */
[----:B------:R-:W-:Y:S02]  /*65c0*/  HADD2.F32 R118, -RZ, R117.H1_H1 ;  /* 0x30000075ff767230 */ /* 0x000fe40000004100 */
[C---:B------:R-:W-:Y:S01]  /*65d0*/  FMUL R34, R78.reuse, R38 ;  /* 0x000000264e227220 */ /* 0x040fe20000400000 */
[----:B------:R-:W-:Y:S01]  /*65e0*/  HADD2.F32 R117, -RZ, R119.H0_H0 ;  /* 0x20000077ff757230 */ /* 0x000fe20000004100 */
[----:B------:R-:W-:Y:S01]  /*65f0*/  F2FP.SATFINITE.E4M3.F32.PACK_AB_MERGE_C R211, R29, R28, R211 ;  /* 0x0000001c1dd3723e */ /* 0x000fe200048070d3 */
[C---:B------:R-:W-:Y:S01]  /*6600*/  FMUL R39, R78.reuse, R39 ;  /* 0x000000274e277220 */ /* 0x040fe20000400000 */
[--C-:B------:R-:W-:Y:S02]  /*6610*/  HADD2.F32 R119, -RZ, R121.reuse.H0_H0 ;  /* 0x20000079ff777230 */ /* 0x100fe40000004100 */
[C---:B------:R-:W-:Y:S01]  /*6620*/  FFMA R34, R81.reuse, R115, R34 ;  /* 0x0000007351227223 */ /* 0x040fe20000000022 */
[----:B------:R-:W-:Y:S01]  /*6630*/  HADD2.F32 R122, -RZ, R121.H1_H1 ;  /* 0x30000079ff7a7230 */ /* 0x000fe20000004100 */
[----:B------:R1:W-:Y:S01]  /*6640*/  STS.128 [R192+0x8010], R208 ;  /* 0x008010d0c0007388 */ /* 0x0003e20000000c00 */
[----:B------:R-:W-:Y:S02]  /*6650*/  HADD2.F32 R121, -RZ, R123.H0_H0 ;  /* 0x2000007bff797230 */ /* 0x000fe40000004100 */
[C---:B------:R-:W-:Y:S01]  /*6660*/  FFMA R39, R81.reuse, R118, R39 ;  /* 0x0000007651277223 */ /* 0x040fe20000000027 */
[C---:B------:R-:W-:Y:S01]  /*6670*/  FFMA R36, R81.reuse, R117, R36 ;  /* 0x0000007551247223 */ /* 0x040fe20000000024 */
[----:B------:R-:W-:Y:S01]  /*6680*/  FFMA R37, R81, R120, R37 ;  /* 0x0000007851257223 */ /* 0x000fe20000000025 */
[C---:B------:R-:W-:Y:S01]  /*6690*/  FMUL R38, R78.reuse, R42 ;  /* 0x0000002a4e267220 */ /* 0x040fe20000400000 */
[----:B------:R-:W-:Y:S01]  /*66a0*/  ISETP.NE.AND P0, PT, R189, RZ, PT ;  /* 0x000000ffbd00720c */ /* 0x000fe20003f05270 */
[C---:B------:R-:W-:Y:S01]  /*66b0*/  FMUL R43, R78.reuse, R43 ;  /* 0x0000002b4e2b7220 */ /* 0x040fe20000400000 */
[--C-:B------:R-:W-:Y:S01]  /*66c0*/  HADD2.F32 R123, -RZ, R125.reuse.H0_H0 ;  /* 0x2000007dff7b7230 */ /* 0x100fe20000004100 */
[----:B------:R-:W-:Y:S01]  /*66d0*/  F2FP.SATFINITE.E4M3.F32.PACK_AB_MERGE_C R212, R39, R34, RZ ;  /* 0x0000002227d4723e */ /* 0x000fe200048070ff */
[C---:B------:R-:W-:Y:S01]  /*66e0*/  FFMA R38, R81.reuse, R119, R38 ;  /* 0x0000007751267223 */ /* 0x040fe20000000026 */
[C---:B------:R-:W-:Y:S01]  /*66f0*/  FFMA R43, R81.reuse, R122, R43 ;  /* 0x0000007a512b7223 */ /* 0x040fe2000000002b */
[----:B------:R-:W-:Y:S01]  /*6700*/  FFMA R40, R81, R121, R40 ;  /* 0x0000007951287223 */ /* 0x000fe20000000028 */
[----:B------:R-:W-:Y:S01]  /*6710*/  F2FP.SATFINITE.E4M3.F32.PACK_AB_MERGE_C R212, R33, R32, R212 ;  /* 0x0000002021d4723e */ /* 0x000fe200048070d4 */
[----:B------:R-:W-:Y:S01]  /*6720*/  FFMA R41, R81, R124, R41 ;  /* 0x0000007c51297223 */ /* 0x000fe20000000029 */
[----:B------:R-:W-:Y:S01]  /*6730*/  HADD2.F32 R126, -RZ, R125.H1_H1 ;  /* 0x3000007dff7e7230 */ /* 0x000fe20000004100 */
[----:B------:R-:W-:Y:S01]  /*6740*/  F2FP.SATFINITE.E4M3.F32.PACK_AB_MERGE_C R213, R43, R38, RZ ;  /* 0x000000262bd5723e */ /* 0x000fe200048070ff */
[----:B------:R-:W-:Y:S02]  /*6750*/  HADD2.F32 R125, -RZ, R127.H0_H0 ;  /* 0x2000007fff7d7230 */ /* 0x000fe40000004100 */
[C---:B------:R-:W-:Y:S01]  /*6760*/  FMUL R42, R78.reuse, R46 ;  /* 0x0000002e4e2a7220 */ /* 0x040fe20000400000 */
[----:B------:R-:W-:Y:S01]  /*6770*/  FMUL R47, R78, R47 ;  /* 0x0000002f4e2f7220 */ /* 0x000fe20000400000 */
[--C-:B------:R-:W-:Y:S01]  /*6780*/  HADD2.F32 R127, -RZ, R129.reuse.H0_H0 ;  /* 0x20000081ff7f7230 */ /* 0x100fe20000004100 */
[----:B------:R-:W-:Y:S01]  /*6790*/  F2FP.SATFINITE.E4M3.F32.PACK_AB_MERGE_C R213, R37, R36, R213 ;  /* 0x0000002425d5723e */ /* 0x000fe200048070d5 */
[C---:B------:R-:W-:Y:S01]  /*67a0*/  FFMA R42, R81.reuse, R123, R42 ;  /* 0x0000007b512a7223 */ /* 0x040fe2000000002a */
[C---:B------:R-:W-:Y:S01]  /*67b0*/  FFMA R47, R81.reuse, R126, R47 ;  /* 0x0000007e512f7223 */ /* 0x040fe2000000002f */
[C---:B------:R-:W-:Y:S01]  /*67c0*/  FFMA R44, R81.reuse, R125, R44 ;  /* 0x0000007d512c7223 */ /* 0x040fe2000000002c */
[----:B------:R-:W-:Y:S01]  /*67d0*/  ISETP.NE.AND P6, PT, R198, RZ, PT ;  /* 0x000000ffc600720c */ /* 0x000fe20003fc5270 */
[----:B------:R-:W-:Y:S01]  /*67e0*/  FFMA R45, R81, R128, R45 ;  /* 0x00000080512d7223 */ /* 0x000fe2000000002d */
[----:B------:R-:W-:Y:S01]  /*67f0*/  HADD2.F32 R130, -RZ, R129.H1_H1 ;  /* 0x30000081ff827230 */ /* 0x000fe20000004100 */
[----:B------:R-:W-:Y:S01]  /*6800*/  F2FP.SATFINITE.E4M3.F32.PACK_AB_MERGE_C R214, R47, R42, RZ ;  /* 0x0000002a2fd6723e */ /* 0x000fe200048070ff */
[----:B------:R-:W-:Y:S02]  /*6810*/  HADD2.F32 R129, -RZ, R131.H0_H0 ;  /* 0x20000083ff817230 */ /* 0x000fe40000004100 */
[C---:B------:R-:W-:Y:S01]  /*6820*/  FMUL R46, R78.reuse, R50 ;  /* 0x000000324e2e7220 */ /* 0x040fe20000400000 */
[C---:B------:R-:W-:Y:S01]  /*6830*/  FMUL R51, R78.reuse, R51 ;  /* 0x000000334e337220 */ /* 0x040fe20000400000 */
[--C-:B------:R-:W-:Y:S02]  /*6840*/  HADD2.F32 R131, -RZ, R133.reuse.H0_H0 ;  /* 0x20000085ff837230 */ /* 0x100fe40000004100 */
[C---:B------:R-:W-:Y:S01]  /*6850*/  FMUL R50, R78.reuse, R54 ;  /* 0x000000364e327220 */ /* 0x040fe20000400000 */
[C---:B------:R-:W-:Y:S01]  /*6860*/  FFMA R46, R81.reuse, R127, R46 ;  /* 0x0000007f512e7223 */ /* 0x040fe2000000002e */
[----:B------:R-:W-:Y:S02]  /*6870*/  HADD2.F32 R134, -RZ, R133.H1_H1 ;  /* 0x30000085ff867230 */ /* 0x000fe40000004100 */
[C---:B------:R-:W-:Y:S01]  /*6880*/  FFMA R51, R81.reuse, R130, R51 ;  /* 0x0000008251337223 */ /* 0x040fe20000000033 */
[----:B------:R-:W-:Y:S02]  /*6890*/  HADD2.F32 R133, -RZ, R135.H0_H0 ;  /* 0x20000087ff857230 */ /* 0x000fe40000004100 */
[C---:B------:R-:W-:Y:S01]  /*68a0*/  FMUL R55, R78.reuse, R55 ;  /* 0x000000374e377220 */ /* 0x040fe20000400000 */
[C---:B------:R-:W-:Y:S01]  /*68b0*/  FFMA R48, R81.reuse, R129, R48 ;  /* 0x0000008151307223 */ /* 0x040fe20000000030 */
[C---:B------:R-:W-:Y:S01]  /*68c0*/  FFMA R49, R81.reuse, R132, R49 ;  /* 0x0000008451317223 */ /* 0x040fe20000000031 */
[--C-:B------:R-:W-:Y:S02]  /*68d0*/  HADD2.F32 R135, -RZ, R137.reuse.H0_H0 ;  /* 0x20000089ff877230 */ /* 0x100fe40000004100 */
[C---:B------:R-:W-:Y:S01]  /*68e0*/  FFMA R50, R81.reuse, R131, R50 ;  /* 0x0000008351327223 */ /* 0x040fe20000000032 */
[----:B------:R-:W-:Y:S02]  /*68f0*/  HADD2.F32 R138, -RZ, R137.H1_H1 ;  /* 0x30000089ff8a7230 */ /* 0x000fe40000004100 */
[C---:B------:R-:W-:Y:S01]  /*6900*/  FMUL R54, R78.reuse, R58 ;  /* 0x0000003a4e367220 */ /* 0x040fe20000400000 */
[----:B------:R-:W-:Y:S02]  /*6910*/  HADD2.F32 R137, -RZ, R139.H0_H0 ;  /* 0x2000008bff897230 */ /* 0x000fe40000004100 */
[C---:B------:R-:W-:Y:S01]  /*6920*/  FFMA R55, R81.reuse, R134, R55 ;  /* 0x0000008651377223 */ /* 0x040fe20000000037 */
        /* <DEDUP_REMOVED lines=16> */
[----:B------:R-:W-:Y:S01]  /*6a30*/  FFMA R63, R81, R142, R63 ;  /* 0x0000008e513f7223 */ /* 0x000fe2000000003f */
[----:B------:R-:W-:Y:S01]  /*6a40*/  FMUL R67, R78, R67 ;  /* 0x000000434e437220 */ /* 0x000fe20000400000 */
[----:B------:R-:W-:Y:S01]  /*6a50*/  F2FP.SATFINITE.E4M3.F32.PACK_AB_MERGE_C R215, R51, R46, RZ ;  /* 0x0000002e33d7723e */ /* 0x000fe200048070ff */
[C---:B------:R-:W-:Y:S01]  /*6a60*/  FFMA R60, R81.reuse, R141, R60 ;  /* 0x0000008d513c7223 */ /* 0x040fe2000000003c */
[C---:B------:R-:W-:Y:S01]  /*6a70*/  FFMA R61, R81.reuse, R144, R61 ;  /* 0x00000090513d7223 */ /* 0x040fe2000000003d */
[C---:B------:R-:W-:Y:S01]  /*6a80*/  FFMA R62, R81.reuse, R143, R62 ;  /* 0x0000008f513e7223 */ /* 0x040fe2000000003e */
[----:B------:R-:W-:Y:S01]  /*6a90*/  FFMA R67, R81, R146, R67 ;  /* 0x0000009251437223 */ /* 0x000fe20000000043 */
[----:B------:R-:W-:Y:S02]  /*6aa0*/  F2FP.SATFINITE.E4M3.F32.PACK_AB_MERGE_C R214, R41, R40, R214 ;  /* 0x0000002829d6723e */ /* 0x000fe400048070d6 */
[----:B------:R-:W-:Y:S02]  /*6ab0*/  F2FP.SATFINITE.E4M3.F32.PACK_AB_MERGE_C R215, R45, R44, R215 ;  /* 0x0000002c2dd7723e */ /* 0x000fe400048070d7 */
[----:B------:R-:W-:Y:S02]  /*6ac0*/  F2FP.SATFINITE.E4M3.F32.PACK_AB_MERGE_C R216, R55, R50, RZ ;  /* 0x0000003237d8723e */ /* 0x000fe400048070ff */
[----:B------:R-:W-:Y:S01]  /*6ad0*/  F2FP.SATFINITE.E4M3.F32.PACK_AB_MERGE_C R217, R59, R54, RZ ;  /* 0x000000363bd9723e */ /* 0x000fe200048070ff */
[----:B------:R1:W-:Y:S01]  /*6ae0*/  STS.128 [R195+0x8020], R212 ;  /* 0x008020d4c3007388 */ /* 0x0003e20000000c00 */
[----:B------:R-:W-:Y:S02]  /*6af0*/  F2FP.SATFINITE.E4M3.F32.PACK_AB_MERGE_C R218, R63, R58, RZ ;  /* 0x0000003a3fda723e */ /* 0x000fe400048070ff */
[----:B------:R-:W-:Y:S02]  /*6b00*/  F2FP.SATFINITE.E4M3.F32.PACK_AB_MERGE_C R219, R67, R62, RZ ;  /* 0x0000003e43db723e */ /* 0x000fe400048070ff */
[----:B------:R-:W-:Y:S02]  /*6b10*/  F2FP.SATFINITE.E4M3.F32.PACK_AB_MERGE_C R216, R49, R48, R216 ;  /* 0x0000003031d8723e */ /* 0x000fe400048070d8 */
[----:B------:R-:W-:Y:S02]  /*6b20*/  F2FP.SATFINITE.E4M3.F32.PACK_AB_MERGE_C R217, R53, R52, R217 ;  /* 0x0000003435d9723e */ /* 0x000fe400048070d9 */
[----:B------:R-:W-:Y:S02]  /*6b30*/  F2FP.SATFINITE.E4M3.F32.PACK_AB_MERGE_C R218, R57, R56, R218 ;  /* 0x0000003839da723e */ /* 0x000fe400048070da */
[----:B------:R-:W-:Y:S02]  /*6b40*/  F2FP.SATFINITE.E4M3.F32.PACK_AB_MERGE_C R219, R61, R60, R219 ;  /* 0x0000003c3ddb723e */ /* 0x000fe400048070db */
[----:B------:R-:W-:Y:S02]  /*6b50*/  LEA R204, R181, UR49, 0x3 ;  /* 0x00000031b5cc7c11 */ /* 0x000fe4000f8e18ff */
[----:B------:R-:W-:Y:S01]  /*6b60*/  @P6 SHF.L.U32 R221, R180, 0x1f, RZ ;  /* 0x0000001fb4dd6819 */ /* 0x000fe200000006ff */
[----:B------:R1:W-:Y:S01]  /*6b70*/  STS.128 [R194+0x8010], R216 ;  /* 0x008010d8c2007388 */ /* 0x0003e20000000c00 */
[----:B------:R-:W-:Y:S01]  /*6b80*/  @!PT LDS RZ, [RZ] ;  /* 0x00000000fffff984 */ /* 0x000fe20000000800 */
[----:B------:R-:W-:Y:S01]  /*6b90*/  @!PT LDS RZ, [RZ] ;  /* 0x00000000fffff984 */ /* 0x000fe20000000800 */
[----:B------:R-:W-:Y:S01]  /*6ba0*/  @!PT LDS RZ, [RZ] ;  /* 0x00000000fffff984 */ /* 0x000fe20000000800 */
[----:B------:R-:W-:Y:S01]  /*6bb0*/  @!PT LDS RZ, [RZ] ;  /* 0x00000000fffff984 */ /* 0x000fe20000000800 */
[----:B------:R2:W-:Y:S07]  /*6bc0*/  MEMBAR.ALL.CTA ;  /* 0x0000000000007992 */ /* 0x0005ee0000008000 */
[----:B--2---:R-:W2:Y:S02]  /*6bd0*/  FENCE.VIEW.ASYNC.S ;  /* 0x00000000000073c6 */ /* 0x004ea40000000000 */
[----:B--2---:R-:W-:Y:S06]  /*6be0*/  BAR.SYNC.DEFER_BLOCKING 0x1, 0x80 ;  /* 0x0042000000007b1d */ /* 0x004fec0000010000 */
[----:B------:R-:W-:Y:S05]  /*6bf0*/  @P0 BRA `(.L_x_98) ;  /* 0x0000000000280947 */ /* 0x000fea0003800000 */
[----:B------:R-:W-:Y:S02]  /*6c00*/  UIADD3 UR4, UPT, UPT, UR49, 0x8200, URZ ;  /* 0x0000820031047890 */ /* 0x000fe4000fffe0ff */
[----:B------:R-:W-:Y:S01]  /*6c10*/  UIADD3 UR6, UP0, UPT, UR52, 0x680, URZ ;  /* 0x0000068034067890 */ /* 0x000fe2000ff1e0ff */
[----:B------:R-:W-:Y:S03]  /*6c20*/  UMOV UR43, UR36 ;  /* 0x00000024002b7c82 */ /* 0x000fe60008000000 */
[----:B------:R-:W-:Y:S01]  /*6c30*/  MOV R188, UR4 ;  /* 0x0000000400bc7c02 */ /* 0x000fe20008000f00 */
[----:B------:R-:W-:Y:S03]  /*6c40*/  UIADD3.X UR7, UPT, UPT, URZ, UR53, URZ, UP0, !UPT ;  /* 0x00000035ff077290 */ /* 0x000fe600087fe4ff */
[----:B------:R-:W-:Y:S11]  /*6c50*/  R2UR UR40, R188 ;  /* 0x00000000bc2872ca */ /* 0x000ff600000e0000 */
[----:B------:R-:W-:Y:S02]  /*6c60*/  @!UPT UIADD3 URZ, UPT, UPT, URZ, URZ, URZ ;  /* 0x000000fffffff290 */ /* 0x000fe4000fffe0ff */
[----:B------:R2:W-:Y:S01]  /*6c70*/  UTMASTG.3D [UR40], [UR6] ;  /* 0x00000028060073b5 */ /* 0x0005e20008010000 */
[----:B------:R0:W-:Y:S01]  /*6c80*/  UTMACMDFLUSH ;  /* 0x00000000000079b7 */ /* 0x0001e20000000000 */
[----:B--2---:R-:W-:Y:S04]  /*6c90*/  DEPBAR.LE SB0, 0x1 ;  /* 0x000080400000791a */ /* 0x004fe80000000000 */
.L_x_98:
[----:B------:R-:W-:Y:S05]  /*6ca0*/  BSYNC.RECONVERGENT B0 ;  /* 0x0000000000007941 */ /* 0x000fea0003800200 */
.L_x_97:
[----:B------:R-:W-:Y:S06]  /*6cb0*/  BAR.SYNC.DEFER_BLOCKING 0x1, 0x80 ;  /* 0x0042000000007b1d */ /* 0x000fec0000010000 */
[----:B------:R-:W2:Y:S01]  /*6cc0*/  @P6 SYNCS.PHASECHK.TRANS64.TRYWAIT P0, [R204+URZ+0x40], R221 ;  /* 0x000040ddcc0065a7 */ /* 0x000ea200080011ff */
[----:B------:R-:W-:Y:S01]  /*6cd0*/  BSSY B1, `(.L_x_99) ;  /* 0x0000023000017945 */ /* 0x000fe20003800000 */
[----:B--2---:R-:W-:Y:S03]  /*6ce0*/  @P6 SEL R196, RZ, 0x1, !P0 ;  /* 0x00000001ffc46807 */ /* 0x004fe60004000000 */
[----:B------:R-:W-:Y:S05]  /*6cf0*/  @!P6 BRA `(.L_x_100) ;  /* 0x000000000080e947 */ /* 0x000fea0003800000 */
[----:B------:R-:W-:Y:S01]  /*6d00*/  ISETP.NE.AND P1, PT, R197, RZ, PT ;  /* 0x000000ffc500720c */ /* 0x000fe20003f25270 */
[----:B------:R-:W-:Y:S01]  /*6d10*/  BSSY B0, `(.L_x_101) ;  /* 0x000000a000007945 */ /* 0x000fe20003800000 */
[----:B------:R-:W-:Y:S11]  /*6d20*/  ISETP.NE.AND P0, PT, R196, RZ, PT ;  /* 0x000000ffc400720c */ /* 0x000ff60003f05270 */
[----:B------:R-:W-:Y:S04]  /*6d30*/  @P1 IMAD R0, R181, 0x2000, R186 ;  /* 0x00002000b5001824 */ /* 0x000fe800078e02ba */
[C---:B------:R-:W-:Y:S01]  /*6d40*/  @P1 IMAD.IADD R6, R0.reuse, 0x1, R199 ;  /* 0x0000000100061824 */ /* 0x040fe200078e02c7 */
[----:B------:R-:W-:Y:S03]  /*6d50*/  @P1 IADD3 R4, PT, PT, R0, R207, RZ ;  /* 0x000000cf00041210 */ /* 0x000fe60007ffe0ff */
[----:B------:R-:W-:Y:S01]  /*6d60*/  @P1 IMAD.IADD R2, R205, 0x1, R6 ;  /* 0x00000001cd021824 */ /* 0x000fe200078e0206 */
[----:B------:R-:W-:Y:S06]  /*6d70*/  @P0 BRA `(.L_x_102) ;  /* 0x00000000000c0947 */ /* 0x000fec0003800000 */
[----:B------:R-:W-:Y:S04]  /*6d80*/  SHF.L.U32 R3, R180, 0x1f, RZ ;  /* 0x0000001fb4037819 */ /* 0x000fe800000006ff */
[----:B------:R-:W2:Y:S02]  /*6d90*/  SYNCS.PHASECHK.TRANS64.TRYWAIT P0, [R204+URZ+0x40], R3 ;  /* 0x00004003cc0075a7 */ /* 0x000ea400080011ff */
[----:B--2---:R-:W-:Y:S05]  /*6da0*/  @!P0 BRA `(.L_x_103) ;  /* 0x0000004800cc8947 */ /* 0x004fea0003800000 */
.L_x_102:
[----:B------:R-:W-:Y:S05]  /*6db0*/  BSYNC B0 ;  /* 0x0000000000007941 */ /* 0x000fea0003800000 */
.L_x_101:
[----:B------:R-:W-:Y:S01]  /*6dc0*/  ISETP.NE.AND P0, PT, R197, RZ, PT ;  /* 0x000000ffc500720c */ /* 0x000fe20003f05270 */
[----:B--2---:R-:W-:Y:S02]  /*6dd0*/  VIADD R204, R204, 0x60 ;  /* 0x00000060cccc7836 */ /* 0x004fe40000000000 */
[----:B------:R-:W-:Y:S02]  /*6de0*/  IMAD.U32 R3, RZ, RZ, UR37 ;  /* 0x00000025ff037e24 */ /* 0x000fe4000f8e00ff */
[----:B------:R-:W-:Y:S03]  /*6df0*/  VIADD R181, R181, 0x1 ;  /* 0x00000001b5b57836 */ /* 0x000fe60000000000 */
[----:B------:R-:W-:Y:S05]  /*6e00*/  PRMT R3, R3, 0x654, R204 ;  /* 0x0000065403037816 */ /* 0x000fea00000000cc */
[----:B------:R2:W3:Y:S04]  /*6e10*/  @P0 LDS.128 R148, [R0] ;  /* 0x0000000000940984 */ /* 0x0004e80000000c00 */
[----:B------:R2:W4:Y:S04]  /*6e20*/  @P0 LDS.128 R156, [R4+0x20] ;  /* 0x00002000049c0984 */ /* 0x0005280000000c00 */
        /* <DEDUP_REMOVED lines=9> */
[----:B------:R-:W-:Y:S01]  /*6ec0*/  SEL R181, R181, RZ, P0 ;  /* 0x000000ffb5b57207 */ /* 0x000fe20000000000 */
[----:B-----5:R5:W-:Y:S02]  /*6ed0*/  SYNCS.ARRIVE.TRANS64.RED.A1T0 RZ, [R3+URZ], RZ ;  /* 0x000000ff03ff79a7 */ /* 0x020be400081004ff */
[----:B-----5:R-:W-:Y:S04]  /*6ee0*/  SEL R3, RZ, 0x1, P0 ;  /* 0x00000001ff037807 */ /* 0x020fe80000000000 */
[----:B--234-:R-:W-:Y:S02]  /*6ef0*/  LOP3.LUT R180, R180, R3, RZ, 0x3c, !PT ;  /* 0x00000003b4b47212 */ /* 0x01cfe400078e3cff */
.L_x_100:
[----:B------:R-:W-:Y:S05]  /*6f00*/  BSYNC B1 ;  /* 0x0000000000017941 */ /* 0x000fea0003800000 */
.L_x_99:
[----:B------:R-:W-:Y:S01]  /*6f10*/  VIADD R0, R80, 0x40 ;  /* 0x0000004050007836 */ /* 0x000fe20000000000 */
[----:B------:R-:W-:Y:S04]  /*6f20*/  BSSY.RECONVERGENT B6, `(.L_x_104) ;  /* 0x0000015000067945 */ /* 0x000fe80003800200 */
[----:B------:R-:W-:Y:S04]  /*6f30*/  SHF.R.U32.HI R0, RZ, 0x15, R0 ;  /* 0x00000015ff007819 */ /* 0x000fe80000011600 */
[----:B------:R-:W-:Y:S11]  /*6f40*/  LOP3.LUT P0, RZ, R0, 0x3, R173, 0x48, !PT ;  /* 0x0000000300ff7812 */ /* 0x000ff600078048ad */
[----:B------:R-:W-:Y:S02]  /*6f50*/  @!UPT UIADD3 URZ, UPT, UPT, URZ, URZ, URZ ;  /* 0x000000fffffff290 */ /* 0x000fe4000fffe0ff */
[----:B------:R-:W-:Y:S05]  /*6f60*/  @!P0 BRA `(.L_x_105) ;  /* 0x0000000000408947 */ /* 0x000fea0003800000 */
[----:B------:R-:W2:Y:S01]  /*6f70*/  LDCU.64 UR8, c[0x4][0x78] ;  /* 0x01000f00ff0877ac */ /* 0x000ea20008000a00 */
[----:B------:R-:W-:Y:S01]  /*6f80*/  MOV R3, 0x0 ;  /* 0x0000000000037802 */ /* 0x000fe20000000f00 */
[----:B------:R-:W-:Y:S02]  /*6f90*/  HFMA2 R12, -RZ, RZ, 0, 5.9604644775390625e-08 ;  /* 0x00000001ff0c7431 */ /* 0x000fe400000001ff */
[----:B------:R-:W-:Y:S02]  /*6fa0*/  IMAD.MOV.U32 R8, RZ, RZ, 0x192 ;  /* 0x00000192ff087424 */ /* 0x000fe400078e00ff */
[----:B------:R-:W-:Y:S01]  /*6fb0*/  IMAD.MOV.U32 R13, RZ, RZ, RZ ;  /* 0x000000ffff0d7224 */ /* 0x000fe200078e00ff */
[----:B------:R-:W3:Y:S01]  /*6fc0*/  LDCU.64 UR6, c[0x4][0x80] ;  /* 0x01001000ff0677ac */ /* 0x000ee20008000a00 */
[----:B------:R-:W4:Y:S01]  /*6fd0*/  LDC.64 R2, c[0x4][R3] ;  /* 0x0100000003027b82 */ /* 0x000f220000000a00 */
[----:B------:R-:W5:Y:S01]  /*6fe0*/  LDCU.64 UR4, c[0x4][0x18] ;  /* 0x01000300ff0477ac */ /* 0x000f620008000a00 */
[----:B--2---:R-:W-:Y:S01]  /*6ff0*/  MOV R5, UR9 ;  /* 0x0000000900057c02 */ /* 0x004fe20008000f00 */
[----:B------:R-:W-:Y:S01]  /*7000*/  IMAD.U32 R4, RZ, RZ, UR8 ;  /* 0x00000008ff047e24 */ /* 0x000fe2000f8e00ff */
[----:B---3--:R-:W-:Y:S01]  /*7010*/  MOV R7, UR7 ;  /* 0x0000000700077c02 */ /* 0x008fe20008000f00 */
[----:B------:R-:W-:Y:S01]  /*7020*/  IMAD.U32 R6, RZ, RZ, UR6 ;  /* 0x00000006ff067e24 */ /* 0x000fe2000f8e00ff */
[----:B-----5:R-:W-:Y:S01]  /*7030*/  MOV R11, UR5 ;  /* 0x00000005000b7c02 */ /* 0x020fe20008000f00 */
[----:B------:R-:W-:Y:S02]  /*7040*/  IMAD.U32 R10, RZ, RZ, UR4 ;  /* 0x00000004ff0a7e24 */ /* 0x000fe4000f8e00ff */
[----:B------:R-:W-:Y:S07]  /*7050*/  LEPC R20, `(.L_x_105) ;  /* 0x000000001014794e */ /* 0x000fee0000000000 */
[----:B-1--4-:R-:W-:Y:S05]  /*7060*/  CALL.ABS.NOINC R2 ;  /* 0x0000000002007343 */ /* 0x012fea0003c00000 */
.L_x_105:
[----:B------:R-:W-:Y:S05]  /*7070*/  BSYNC.RECONVERGENT B6 ;  /* 0x0000000000067941 */ /* 0x000fea0003800200 */
.L_x_104:
[----:B------:R-:W-:Y:S01]  /*7080*/  F2FP.F16.E4M3.UNPACK_B R4, R149 ;  /* 0x00000095ff04723e */ /* 0x000fe200020006ff */
[----:B------:R-:W-:Y:S05]  /*7090*/  WARPSYNC.ALL ;  /* 0x0000000000007948 */ /* 0x000fea0003800000 */
[----:B------:R-:W-:Y:S01]  /*70a0*/  R2UR UR4, R80 ;  /* 0x00000000500472ca */ /* 0x000fe200000e0000 */
[--C-:B------:R-:W-:Y:S01]  /*70b0*/  HADD2.F32 R88, -RZ, R4.reuse.H0_H0 ;  /* 0x20000004ff587230 */ /* 0x100fe20000004100 */
[-C--:B------:R-:W-:Y:S01]  /*70c0*/  F2FP.F16.E4M3.UNPACK_B R0, R148.reuse ;  /* 0x00000094ff00723e */ /* 0x080fe200020006ff */
[----:B------:R-:W-:Y:S01]  /*70d0*/  HADD2.F32 R83, -RZ, R4.H1_H1 ;  /* 0x30000004ff537230 */ /* 0x000fe20000004100 */
[----:B------:R-:W-:Y:S01]  /*70e0*/  F2FP.F16.E4M3.UNPACK_B R4, R151 ;  /* 0x00000097ff04723e */ /* 0x000fe200020006ff */
[----:B------:R-:W-:Y:S01]  /*70f0*/  BSSY.RECONVERGENT B0, `(.L_x_106) ;  /* 0x0000116000007945 */ /* 0x000fe20003800200 */
[----:B------:R-:W-:Y:S01]  /*7100*/  F2FP.F16.E4M3.UNPACK_B R3, R148.H1 ;  /* 0x00000094ff03723e */ /* 0x000fe200030006ff */
[--C-:B------:R-:W-:Y:S01]  /*7110*/  HADD2.F32 R2, -RZ, R0.reuse.H0_H0 ;  /* 0x20000000ff027230 */ /* 0x100fe20000004100 */
[----:B-1----:R-:W-:Y:S01]  /*7120*/  F2FP.F16.E4M3.UNPACK_B R135, R162 ;  /* 0x000000a2ff87723e */ /* 0x002fe200020006ff */
[----:B------:R-:W-:Y:S01]  /*7130*/  HADD2.F32 R82, -RZ, R0.H1_H1 ;  /* 0x30000000ff527230 */ /* 0x000fe20000004100 */
[----:B------:R-:W-:Y:S01]  /*7140*/  F2FP.F16.E4M3.UNPACK_B R0, R149.H1 ;  /* 0x00000095ff00723e */ /* 0x000fe200030006ff */
[--C-:B------:R-:W-:Y:S01]  /*7150*/  HADD2.F32 R84, -RZ, R3.reuse.H0_H0 ;  /* 0x20000003ff547230 */ /* 0x100fe20000004100 */
[----:B------:R-:W-:Y:S01]  /*7160*/  F2FP.F16.E4M3.UNPACK_B R125, R159.H1 ;  /* 0x0000009fff7d723e */ /* 0x000fe200030006ff */
[----:B------:R-:W-:Y:S01]  /*7170*/  HADD2.F32 R86, -RZ, R3.H1_H1 ;  /* 0x30000003ff567230 */ /* 0x000fe20000004100 */
[-C--:B------:R-:W-:Y:S01]  /*7180*/  F2FP.F16.E4M3.UNPACK_B R3, R150.reuse ;  /* 0x00000096ff03723e */ /* 0x080fe200020006ff */
[--C-:B------:R-:W-:Y:S01]  /*7190*/  HADD2.F32 R90, -RZ, R0.reuse.H0_H0 ;  /* 0x20000000ff5a7230 */ /* 0x100fe20000004100 */
[----:B------:R-:W-:Y:S01]  /*71a0*/  ISETP.NE.AND P0, PT, R189, RZ, PT ;  /* 0x000000ffbd00720c */ /* 0x000fe20003f05270 */
[----:B------:R-:W-:Y:S01]  /*71b0*/  HADD2.F32 R85, -RZ, R0.H1_H1 ;  /* 0x30000000ff557230 */ /* 0x000fe20000004100 */
[----:B------:R-:W-:Y:S01]  /*71c0*/  F2FP.F16.E4M3.UNPACK_B R0, R150.H1 ;  /* 0x00000096ff00723e */ /* 0x000fe200030006ff */
[--C-:B------:R-:W-:Y:S01]  /*71d0*/  HADD2.F32 R92, -RZ, R3.reuse.H0_H0 ;  /* 0x20000003ff5c7230 */ /* 0x100fe20000004100 */
[----:B------:R-:W-:Y:S01]  /*71e0*/  ISETP.NE.AND P6, PT, R198, RZ, PT ;  /* 0x000000ffc600720c */ /* 0x000fe20003fc5270 */
[----:B------:R-:W-:Y:S01]  /*71f0*/  HADD2.F32 R87, -RZ, R3.H1_H1 ;  /* 0x30000003ff577230 */ /* 0x000fe20000004100 */
[----:B------:R-:W-:Y:S01]  /*7200*/  F2FP.F16.E4M3.UNPACK_B R3, R151.H1 ;  /* 0x00000097ff03723e */ /* 0x000fe200030006ff */
[--C-:B------:R-:W-:Y:S02]  /*7210*/  HADD2.F32 R94, -RZ, R0.reuse.H0_H0 ;  /* 0x20000000ff5e7230 */ /* 0x100fe40000004100 */
[----:B------:R-:W-:Y:S01]  /*7220*/  HADD2.F32 R89, -RZ, R0.H1_H1 ;  /* 0x30000000ff597230 */ /* 0x000fe20000004100 */
[-C--:B------:R-:W-:Y:S01]  /*7230*/  F2FP.F16.E4M3.UNPACK_B R0, R152.reuse ;  /* 0x00000098ff00723e */ /* 0x080fe200020006ff */
[--C-:B------:R-:W-:Y:S02]  /*7240*/  HADD2.F32 R96, -RZ, R4.reuse.H0_H0 ;  /* 0x20000004ff607230 */ /* 0x100fe40000004100 */
[----:B------:R-:W-:Y:S01]  /*7250*/  HADD2.F32 R91, -RZ, R4.H1_H1 ;  /* 0x30000004ff5b7230 */ /* 0x000fe20000004100 */
[-C--:B------:R-:W-:Y:S01]  /*7260*/  F2FP.F16.E4M3.UNPACK_B R4, R153.reuse ;  /* 0x00000099ff04723e */ /* 0x080fe200020006ff */
[--C-:B------:R-:W-:Y:S02]  /*7270*/  HADD2.F32 R100, -RZ, R0.reuse.H0_H0 ;  /* 0x20000000ff647230 */ /* 0x100fe40000004100 */
[----:B------:R-:W-:Y:S01]  /*7280*/  HADD2.F32 R95, -RZ, R0.H1_H1 ;  /* 0x30000000ff5f7230 */ /* 0x000fe20000004100 */
[----:B------:R-:W-:Y:S01]  /*7290*/  F2FP.F16.E4M3.UNPACK_B R0, R153.H1 ;  /* 0x00000099ff00723e */ /* 0x000fe200030006ff */
[--C-:B------:R-:W-:Y:S02]  /*72a0*/  HADD2.F32 R98, -RZ, R3.reuse.H0_H0 ;  /* 0x20000003ff627230 */ /* 0x100fe40000004100 */
[----:B------:R-:W-:Y:S01]  /*72b0*/  HADD2.F32 R93, -RZ, R3.H1_H1 ;  /* 0x30000003ff5d7230 */ /* 0x000fe20000004100 */
[----:B------:R-:W-:Y:S01]  /*72c0*/  F2FP.F16.E4M3.UNPACK_B R3, R152.H1 ;  /* 0x00000098ff03723e */ /* 0x000fe200030006ff */
[--C-:B------:R-:W-:Y:S02]  /*72d0*/  HADD2.F32 R106, -RZ, R0.reuse.H0_H0 ;  /* 0x20000000ff6a7230 */ /* 0x100fe40000004100 */
[----:B------:R-:W-:Y:S01]  /*72e0*/  HADD2.F32 R101, -RZ, R0.H1_H1 ;  /* 0x30000000ff657230 */ /* 0x000fe20000004100 */
[-C--:B------:R-:W-:Y:S01]  /*72f0*/  F2FP.F16.E4M3.UNPACK_B R0, R154.reuse.H1 ;  /* 0x0000009aff00723e */ /* 0x080fe200030006ff */
[--C-:B------:R-:W-:Y:S02]  /*7300*/  HADD2.F32 R104, -RZ, R4.reuse.H0_H0 ;  /* 0x20000004ff687230 */ /* 0x100fe40000004100 */
[----:B------:R-:W-:Y:S01]  /*7310*/  HADD2.F32 R99, -RZ, R4.H1_H1 ;  /* 0x30000004ff637230 */ /* 0x000fe20000004100 */
[----:B------:R-:W-:Y:S01]  /*7320*/  F2FP.F16.E4M3.UNPACK_B R4, R155 ;  /* 0x0000009bff04723e */ /* 0x000fe200020006ff */
[--C-:B------:R-:W-:Y:S02]  /*7330*/  HADD2.F32 R102, -RZ, R3.reuse.H0_H0 ;  /* 0x20000003ff667230 */ /* 0x100fe40000004100 */
[----:B------:R-:W-:Y:S01]  /*7340*/  HADD2.F32 R97, -RZ, R3.H1_H1 ;  /* 0x30000003ff617230 */ /* 0x000fe20000004100 */
[----:B------:R-:W-:Y:S01]  /*7350*/  F2FP.F16.E4M3.UNPACK_B R3, R154 ;  /* 0x0000009aff03723e */ /* 0x000fe200020006ff */
[--C-:B------:R-:W-:Y:S02]  /*7360*/  HADD2.F32 R110, -RZ, R0.reuse.H0_H0 ;  /* 0x20000000ff6e7230 */ /* 0x100fe40000004100 */
[----:B------:R-:W-:Y:S01]  /*7370*/  HADD2.F32 R105, -RZ, R0.H1_H1 ;  /* 0x30000000ff697230 */ /* 0x000fe20000004100 */
[-C--:B------:R-:W-:Y:S01]  /*7380*/  F2FP.F16.E4M3.UNPACK_B R0, R156.reuse ;  /* 0x0000009cff00723e */ /* 0x080fe200020006ff */
[--C-:B------:R-:W-:Y:S02]  /*7390*/  HADD2.F32 R112, -RZ, R4.reuse.H0_H0 ;  /* 0x20000004ff707230 */ /* 0x100fe40000004100 */
[----:B------:R-:W-:Y:S01]  /*73a0*/  HADD2.F32 R107, -RZ, R4.H1_H1 ;  /* 0x30000004ff6b7230 */ /* 0x000fe20000004100 */
[----:B------:R-:W-:Y:S01]  /*73b0*/  F2FP.F16.E4M3.UNPACK_B R4, R157 ;  /* 0x0000009dff04723e */ /* 0x000fe200020006ff */
[--C-:B------:R-:W-:Y:S02]  /*73c0*/  HADD2.F32 R108, -RZ, R3.reuse.H0_H0 ;  /* 0x20000003ff6c7230 */ /* 0x100fe40000004100 */
[----:B------:R-:W-:Y:S01]  /*73d0*/  HADD2.F32 R103, -RZ, R3.H1_H1 ;  /* 0x30000003ff677230 */ /* 0x000fe20000004100 */
[----:B------:R-:W-:Y:S01]  /*73e0*/  F2FP.F16.E4M3.UNPACK_B R3, R155.H1 ;  /* 0x0000009bff03723e */ /* 0x000fe200030006ff */
[--C-:B------:R-:W-:Y:S02]  /*73f0*/  HADD2.F32 R116, -RZ, R0.reuse.H0_H0 ;  /* 0x20000000ff747230 */ /* 0x100fe40000004100 */
[----:B------:R-:W-:Y:S01]  /*7400*/  HADD2.F32 R111, -RZ, R0.H1_H1 ;  /* 0x30000000ff6f7230 */ /* 0x000fe20000004100 */
[----:B------:R-:W-:Y:S01]  /*7410*/  F2FP.F16.E4M3.UNPACK_B R0, R156.H1 ;  /* 0x0000009cff00723e */ /* 0x000fe200030006ff */
[--C-:B------:R-:W-:Y:S02]  /*7420*/  HADD2.F32 R120, -RZ, R4.reuse.H0_H0 ;  /* 0x20000004ff787230 */ /* 0x100fe40000004100 */
[----:B------:R-:W-:Y:S02]  /*7430*/  HADD2.F32 R115, -RZ, R4.H1_H1 ;  /* 0x30000004ff737230 */ /* 0x000fe40000004100 */
[--C-:B------:R-:W-:Y:S01]  /*7440*/  HADD2.F32 R114, -RZ, R3.reuse.H0_H0 ;  /* 0x20000003ff727230 */ /* 0x100fe20000004100 */
[----:B------:R-:W1:Y:S01]  /*7450*/  LDTM.x64 R4, tmem[UR4+0x40] ;  /* 0x00004004000479ee */ /* 0x000e620008340000 */
[----:B------:R-:W-:Y:S01]  /*7460*/  HADD2.F32 R109, -RZ, R3.H1_H1 ;  /* 0x30000003ff6d7230 */ /* 0x000fe20000004100 */
[----:B------:R-:W-:Y:S01]  /*7470*/  F2FP.F16.E4M3.UNPACK_B R3, R157.H1 ;  /* 0x0000009dff03723e */ /* 0x000fe200030006ff */
        /* <DEDUP_REMOVED lines=14> */
[----:B------:R-:W-:Y:S01]  /*7560*/  F2FP.F16.E4M3.UNPACK_B R0, R160.H1 ;  /* 0x000000a0ff00723e */ /* 0x000fe200030006ff */
[--C-:B------:R-:W-:Y:S02]  /*7570*/  HADD2.F32 R132, -RZ, R3.reuse.H0_H0 ;  /* 0x20000003ff847230 */ /* 0x100fe40000004100 */
[C---:B-1----:R-:W-:Y:S01]  /*7580*/  FMUL R7, R78.reuse, R7 ;  /* 0x000000074e077220 */ /* 0x042fe20000400000 */
        /* <DEDUP_REMOVED lines=10> */
[C---:B------:R-:W-:Y:S01]  /*7630*/  FMUL R0, R78.reuse, R4 ;  /* 0x000000044e007220 */ /* 0x040fe20000400000 */
[--C-:B------:R-:W-:Y:S01]  /*7640*/  HADD2.F32 R140, -RZ, R135.reuse.H0_H0 ;  /* 0x20000087ff8c7230 */ /* 0x100fe20000004100 */
[----:B------:R-:W-:Y:S01]  /*7650*/  F2FP.F16.E4M3.UNPACK_B R4, R163 ;  /* 0x000000a3ff04723e */ /* 0x000fe200020006ff */
[----:B------:R-:W-:Y:S02]  /*7660*/  HADD2.F32 R135, -RZ, R135.H1_H1 ;  /* 0x30000087ff877230 */ /* 0x000fe40000004100 */
[C---:B------:R-:W-:Y:S01]  /*7670*/  FFMA R0, R81.reuse, R2, R0 ;  /* 0x0000000251007223 */ /* 0x040fe20000000000 */
[C---:B------:R-:W-:Y:S01]  /*7680*/  FMUL R2, R78.reuse, R5 ;  /* 0x000000054e027220 */ /* 0x040fe20000400000 */
[--C-:B------:R-:W-:Y:S01]  /*7690*/  HADD2.F32 R142, -RZ, R3.reuse.H0_H0 ;  /* 0x20000003ff8e7230 */ /* 0x100fe20000004100 */
[----:B------:R-:W-:Y:S01]  /*76a0*/  F2FP.F16.E4M3.UNPACK_B R5, R163.H1 ;  /* 0x000000a3ff05723e */ /* 0x000fe200030006ff */
[----:B------:R-:W-:Y:S02]  /*76b0*/  HADD2.F32 R137, -RZ, R3.H1_H1 ;  /* 0x30000003ff897230 */ /* 0x000fe40000004100 */
[C---:B------:R-:W-:Y:S01]  /*76c0*/  FFMA R2, R81.reuse, R82, R2 ;  /* 0x0000005251027223 */ /* 0x040fe20000000002 */
[--C-:B------:R-:W-:Y:S02]  /*76d0*/  HADD2.F32 R82, -RZ, R4.reuse.H0_H0 ;  /* 0x20000004ff527230 */ /* 0x100fe40000004100 */
[C---:B------:R-:W-:Y:S01]  /*76e0*/  FMUL R3, R78.reuse, R6 ;  /* 0x000000064e037220 */ /* 0x040fe20000400000 */
[----:B------:R-:W-:Y:S02]  /*76f0*/  HADD2.F32 R139, -RZ, R4.H1_H1 ;  /* 0x30000004ff8b7230 */ /* 0x000fe40000004100 */
[C---:B------:R-:W-:Y:S01]  /*7700*/  FMUL R4, R78.reuse, R9 ;  /* 0x000000094e047220 */ /* 0x040fe20000400000 */
[--C-:B------:R-:W-:Y:S02]  /*7710*/  HADD2.F32 R141, -RZ, R5.reuse.H1_H1 ;  /* 0x30000005ff8d7230 */ /* 0x100fe40000004100 */
[C---:B------:R-:W-:Y:S01]  /*7720*/  FFMA R3, R81.reuse, R84, R3 ;  /* 0x0000005451037223 */ /* 0x040fe20000000003 */
[----:B------:R-:W-:Y:S01]  /*7730*/  FFMA R7, R81, R86, R7 ;  /* 0x0000005651077223 */ /* 0x000fe20000000007 */
[----:B------:R-:W-:Y:S02]  /*7740*/  HADD2.F32 R84, -RZ, R5.H0_H0 ;  /* 0x20000005ff547230 */ /* 0x000fe40000004100 */
[C---:B------:R-:W-:Y:S01]  /*7750*/  FMUL R5, R78.reuse, R10 ;  /* 0x0000000a4e057220 */ /* 0x040fe20000400000 */
[C---:B------:R-:W-:Y:S01]  /*7760*/  FMUL R6, R78.reuse, R11 ;  /* 0x0000000b4e067220 */ /* 0x040fe20000400000 */
[C---:B------:R-:W-:Y:S01]  /*7770*/  FMUL R11, R78.reuse, R16 ;  /* 0x000000104e0b7220 */ /* 0x040fe20000400000 */
[----:B------:R-:W-:Y:S01]  /*7780*/  F2FP.SATFINITE.E4M3.F32.PACK_AB_MERGE_C R143, R7, R3, RZ ;  /* 0x00000003078f723e */ /* 0x000fe200048070ff */
[C---:B------:R-:W-:Y:S01]  /*7790*/  FMUL R3, R78.reuse, R8 ;  /* 0x000000084e037220 */ /* 0x040fe20000400000 */
[C---:B------:R-:W-:Y:S01]  /*77a0*/  FMUL R7, R78.reuse, R12 ;  /* 0x0000000c4e077220 */ /* 0x040fe20000400000 */
[C---:B------:R-:W-:Y:S01]  /*77b0*/  FMUL R8, R78.reuse, R13 ;  /* 0x0000000d4e087220 */ /* 0x040fe20000400000 */
[C---:B------:R-:W-:Y:S01]  /*77c0*/  FMUL R12, R78.reuse, R17 ;  /* 0x000000114e0c7220 */ /* 0x040fe20000400000 */
[C---:B------:R-:W-:Y:S01]  /*77d0*/  FFMA R3, R81.reuse, R88, R3 ;  /* 0x0000005851037223 */ /* 0x040fe20000000003 */
[C---:B------:R-:W-:Y:S01]  /*77e0*/  FFMA R4, R81.reuse, R83, R4 ;  /* 0x0000005351047223 */ /* 0x040fe20000000004 */
[C---:B------:R-:W-:Y:S01]  /*77f0*/  FFMA R5, R81.reuse, R90, R5 ;  /* 0x0000005a51057223 */ /* 0x040fe20000000005 */
[C---:B------:R-:W-:Y:S01]  /*7800*/  FFMA R6, R81.reuse, R85, R6 ;  /* 0x0000005551067223 */ /* 0x040fe20000000006 */
[C---:B------:R-:W-:Y:S01]  /*7810*/  FFMA R7, R81.reuse, R92, R7 ;  /* 0x0000005c51077223 */ /* 0x040fe20000000007 */
[C---:B------:R-:W-:Y:S01]  /*7820*/  FFMA R8, R81.reuse, R87, R8 ;  /* 0x0000005751087223 */ /* 0x040fe20000000008 */
[C---:B------:R-:W-:Y:S01]  /*7830*/  FMUL R16, R78.reuse, R21 ;  /* 0x000000154e107220 */ /* 0x040fe20000400000 */
[----:B------:R-:W-:Y:S01]  /*7840*/  FMUL R9, R78, R14 ;  /* 0x0000000e4e097220 */ /* 0x000fe20000400000 */
[----:B------:R-:W-:Y:S01]  /*7850*/  F2FP.SATFINITE.E4M3.F32.PACK_AB_MERGE_C R5, R6, R5, RZ ;  /* 0x000000050605723e */ /* 0x000fe200048070ff */
[C---:B------:R-:W-:Y:S01]  /*7860*/  FMUL R10, R78.reuse, R15 ;  /* 0x0000000f4e0a7220 */ /* 0x040fe20000400000 */
[C---:B------:R-:W-:Y:S01]  /*7870*/  FMUL R15, R78.reuse, R20 ;  /* 0x000000144e0f7220 */ /* 0x040fe20000400000 */
[C---:B------:R-:W-:Y:S01]  /*7880*/  FFMA R9, R81.reuse, R94, R9 ;  /* 0x0000005e51097223 */ /* 0x040fe20000000009 */
[C---:B------:R-:W-:Y:S01]  /*7890*/  FMUL R20, R78.reuse, R25 ;  /* 0x000000194e147220 */ /* 0x040fe20000400000 */
[C---:B------:R-:W-:Y:S01]  /*78a0*/  FFMA R10, R81.reuse, R89, R10 ;  /* 0x00000059510a7223 */ /* 0x040fe2000000000a */
[C---:B------:R-:W-:Y:S01]  /*78b0*/  FFMA R11, R81.reuse, R96, R11 ;  /* 0x00000060510b7223 */ /* 0x040fe2000000000b */
[C---:B------:R-:W-:Y:S01]  /*78c0*/  FFMA R12, R81.reuse, R91, R12 ;  /* 0x0000005b510c7223 */ /* 0x040fe2000000000c */
[C---:B------:R-:W-:Y:S01]  /*78d0*/  FMUL R13, R78.reuse, R18 ;  /* 0x000000124e0d7220 */ /* 0x040fe20000400000 */
[----:B------:R-:W-:Y:S01]  /*78e0*/  FMUL R14, R78, R19 ;  /* 0x000000134e0e7220 */ /* 0x000fe20000400000 */
[----:B------:R-:W-:Y:S01]  /*78f0*/  F2FP.SATFINITE.E4M3.F32.PACK_AB_MERGE_C R9, R10, R9, RZ ;  /* 0x000000090a09723e */ /* 0x000fe200048070ff */
[C---:B------:R-:W-:Y:S01]  /*7900*/  FMUL R19, R78.reuse, R24 ;  /* 0x000000184e137220 */ /* 0x040fe20000400000 */
        /* <DEDUP_REMOVED lines=17> */
[----:B------:R-:W-:Y:S01]  /*7a20*/  FMUL R27, R78, R32 ;  /* 0x000000204e1b7220 */ /* 0x000fe20000400000 */
[C---:B------:R-:W-:Y:S01]  /*7a30*/  FFMA R21, R81.reuse, R106, R21 ;  /* 0x0000006a51157223 */ /* 0x040fe20000000015 */
[C---:B------:R-:W-:Y:S01]  /*7a40*/  FFMA R22, R81.reuse, R101, R22 ;  /* 0x0000006551167223 */ /* 0x040fe20000000016 */
[----:B------:R-:W-:Y:S01]  /*7a50*/  F2FP.SATFINITE.E4M3.F32.PACK_AB_MERGE_C R16, R16, R15, R17 ;  /* 0x0000000f1010723e */ /* 0x000fe20004807011 */
[C---:B------:R-:W-:Y:S01]  /*7a60*/  FFMA R23, R81.reuse, R108, R23 ;  /* 0x0000006c51177223 */ /* 0x040fe20000000017 */
[C---:B------:R-:W-:Y:S01]  /*7a70*/  FFMA R24, R81.reuse, R103, R24 ;  /* 0x0000006751187223 */ /* 0x040fe20000000018 */
[----:B------:R-:W-:Y:S01]  /*7a80*/  FMUL R32, R78, R37 ;  /* 0x000000254e207220 */ /* 0x000fe20000400000 */
[----:B------:R-:W-:Y:S01]  /*7a90*/  F2FP.SATFINITE.E4M3.F32.PACK_AB_MERGE_C R21, R22, R21, RZ ;  /* 0x000000151615723e */ /* 0x000fe200048070ff */
[C---:B------:R-:W-:Y:S01]  /*7aa0*/  FMUL R25, R78.reuse, R30 ;  /* 0x0000001e4e197220 */ /* 0x040fe20000400000 */
[C---:B------:R-:W-:Y:S01]  /*7ab0*/  FMUL R26, R78.reuse, R31 ;  /* 0x0000001f4e1a7220 */ /* 0x040fe20000400000 */
[----:B------:R-:W-:Y:S01]  /*7ac0*/  FMUL R31, R78, R36 ;  /* 0x000000244e1f7220 */ /* 0x000fe20000400000 */
[----:B------:R-:W-:Y:S01]  /*7ad0*/  F2FP.SATFINITE.E4M3.F32.PACK_AB_MERGE_C R17, R20, R19, R21 ;  /* 0x000000131411723e */ /* 0x000fe20004807015 */
        /* <DEDUP_REMOVED lines=8> */
[----:B------:R-:W-:Y:S01]  /*7b60*/  FMUL R35, R78, R40 ;  /* 0x000000284e237220 */ /* 0x000fe20000400000 */
[C---:B------:R-:W-:Y:S01]  /*7b70*/  FFMA R29, R81.reuse, R114, R29 ;  /* 0x00000072511d7223 */ /* 0x040fe2000000001d */
[----:B------:R-:W-:Y:S01]  /*7b80*/  F2FP.SATFINITE.E4M3.F32.PACK_AB_MERGE_C R18, R24, R23, R18 ;  /* 0x000000171812723e */ /* 0x000fe20004807012 */
        /* <DEDUP_REMOVED lines=22> */
[C---:B------:R-:W-:Y:S01]  /*7cf0*/  FMUL R41, R78.reuse, R46 ;  /* 0x0000002e4e297220 */ /* 0x040fe20000400000 */
[C---:B------:R-:W-:Y:S01]  /*7d00*/  FMUL R42, R78.reuse, R47 ;  /* 0x0000002f4e2a7220 */ /* 0x040fe20000400000 */
[C---:B------:R-:W-:Y:S01]  /*7d10*/  FFMA R40, R81.reuse, R119, R40 ;  /* 0x0000007751287223 */ /* 0x040fe20000000028 */
[--C-:B------:R-:W-:Y:S02]  /*7d20*/  HADD2.F32 R130, -RZ, R125.reuse.H0_H0 ;  /* 0x2000007dff827230 */ /* 0x100fe40000004100 */
[C---:B------:R-:W-:Y:S01]  /*7d30*/  FFMA R41, R81.reuse, R126, R41 ;  /* 0x0000007e51297223 */ /* 0x040fe20000000029 */
[----:B------:R-:W-:Y:S02]  /*7d40*/  HADD2.F32 R125, -RZ, R125.H1_H1 ;  /* 0x3000007dff7d7230 */ /* 0x000fe40000004100 */
[C---:B------:R-:W-:Y:S01]  /*7d50*/  FMUL R45, R78.reuse, R50 ;  /* 0x000000324e2d7220 */ /* 0x040fe20000400000 */
[C---:B------:R-:W-:Y:S01]  /*7d60*/  FFMA R42, R81.reuse, R121, R42 ;  /* 0x00000079512a7223 */ /* 0x040fe2000000002a */
[C---:B------:R-:W-:Y:S01]  /*7d70*/  FMUL R46, R78.reuse, R51 ;  /* 0x000000334e2e7220 */ /* 0x040fe20000400000 */
[C---:B------:R-:W-:Y:S01]  /*7d80*/  FFMA R43, R81.reuse, R128, R43 ;  /* 0x00000080512b7223 */ /* 0x040fe2000000002b */
[C---:B------:R-:W-:Y:S01]  /*7d90*/  FMUL R47, R78.reuse, R52 ;  /* 0x000000344e2f7220 */ /* 0x040fe20000400000 */
        /* <DEDUP_REMOVED lines=10> */
[C---:B------:R-:W-:Y:S01]  /*7e40*/  FFMA R45, R81.reuse, R130, R45 ;  /* 0x00000082512d7223 */ /* 0x040fe2000000002d */
[C---:B------:R-:W-:Y:S01]  /*7e50*/  FMUL R59, R78.reuse, R64 ;  /* 0x000000404e3b7220 */ /* 0x040fe20000400000 */
[C---:B------:R-:W-:Y:S01]  /*7e60*/  FMUL R60, R78.reuse, R65 ;  /* 0x000000414e3c7220 */ /* 0x040fe20000400000 */
[C---:B------:R-:W-:Y:S01]  /*7e70*/  FMUL R61, R78.reuse, R66 ;  /* 0x000000424e3d7220 */ /* 0x040fe20000400000 */
[----:B------:R-:W-:Y:S01]  /*7e80*/  FMUL R62, R78, R67 ;  /* 0x000000434e3e7220 */ /* 0x000fe20000400000 */
[C---:B------:R-:W-:Y:S01]  /*7e90*/  FFMA R46, R81.reuse, R125, R46 ;  /* 0x0000007d512e7223 */ /* 0x040fe2000000002e */
[----:B------:R-:W-:Y:S01]  /*7ea0*/  F2FP.SATFINITE.E4M3.F32.PACK_AB_MERGE_C R64, R2, R0, R143 ;  /* 0x000000000240723e */ /* 0x000fe2000480708f */
[C---:B------:R-:W-:Y:S01]  /*7eb0*/  FFMA R47, R81.reuse, R132, R47 ;  /* 0x00000084512f7223 */ /* 0x040fe2000000002f */
[----:B------:R-:W-:Y:S01]  /*7ec0*/  F2FP.SATFINITE.E4M3.F32.PACK_AB_MERGE_C R65, R4, R3, R5 ;  /* 0x000000030441723e */ /* 0x000fe20004807005 */
[C---:B------:R-:W-:Y:S01]  /*7ed0*/  FFMA R48, R81.reuse, R127, R48 ;  /* 0x0000007f51307223 */ /* 0x040fe20000000030 */
[----:B------:R-:W-:Y:S01]  /*7ee0*/  F2FP.SATFINITE.E4M3.F32.PACK_AB_MERGE_C R66, R8, R7, R9 ;  /* 0x000000070842723e */ /* 0x000fe20004807009 */
[C---:B------:R-:W-:Y:S01]  /*7ef0*/  FFMA R49, R81.reuse, R134, R49 ;  /* 0x0000008651317223 */ /* 0x040fe20000000031 */
[----:B------:R-:W-:Y:S01]  /*7f00*/  F2FP.SATFINITE.E4M3.F32.PACK_AB_MERGE_C R67, R12, R11, R13 ;  /* 0x0000000b0c43723e */ /* 0x000fe2000480700d */
[----:B------:R-:W-:Y:S01]  /*7f10*/  FMUL R53, R78, R58 ;  /* 0x0000003a4e357220 */ /* 0x000fe20000400000 */
[C---:B------:R-:W-:Y:S01]  /*7f20*/  FFMA R50, R81.reuse, R129, R50 ;  /* 0x0000008151327223 */ /* 0x040fe20000000032 */
[C---:B------:R-:W-:Y:S01]  /*7f30*/  FFMA R51, R81.reuse, R136, R51 ;  /* 0x0000008851337223 */ /* 0x040fe20000000033 */
[C---:B------:R-:W-:Y:S01]  /*7f40*/  FFMA R52, R81.reuse, R131, R52 ;  /* 0x0000008351347223 */ /* 0x040fe20000000034 */
[----:B------:R1:W-:Y:S01]  /*7f50*/  STS.128 [R172+UR49+0xa200], R64 ;  /* 0x00a20040ac007988 */ /* 0x0003e20008000c31 */
[C---:B------:R-:W-:Y:S01]  /*7f60*/  FFMA R53, R81.reuse, R138, R53 ;  /* 0x0000008a51357223 */ /* 0x040fe20000000035 */
[----:B------:R-:W-:Y:S01]  /*7f70*/  F2FP.SATFINITE.E4M3.F32.PACK_AB_MERGE_C R37, R38, R37, RZ ;  /* 0x000000252625723e */ /* 0x000fe200048070ff */
[C---:B------:R-:W-:Y:S01]  /*7f80*/  FFMA R54, R81.reuse, R133, R54 ;  /* 0x0000008551367223 */ /* 0x040fe20000000036 */
[----:B------:R-:W-:Y:S01]  /*7f90*/  FMUL R58, R78, R63 ;  /* 0x0000003f4e3a7220 */ /* 0x000fe20000400000 */
[C---:B------:R-:W-:Y:S01]  /*7fa0*/  FFMA R55, R81.reuse, R140, R55 ;  /* 0x0000008c51377223 */ /* 0x040fe20000000037 */
[C---:B------:R-:W-:Y:S01]  /*7fb0*/  FFMA R56, R81.reuse, R135, R56 ;  /* 0x0000008751387223 */ /* 0x040fe20000000038 */
[C---:B------:R-:W-:Y:S01]  /*7fc0*/  FFMA R57, R81.reuse, R142, R57 ;  /* 0x0000008e51397223 */ /* 0x040fe20000000039 */
[----:B------:R1:W-:Y:S01]  /*7fd0*/  STS.128 [R192+0xa010], R16 ;  /* 0x00a01010c0007388 */ /* 0x0003e20000000c00 */
[----:B------:R-:W-:Y:S01]  /*7fe0*/  F2FP.SATFINITE.E4M3.F32.PACK_AB_MERGE_C R33, R36, R35, R37 ;  /* 0x000000232421723e */ /* 0x000fe20004807025 */
[C---:B------:R-:W-:Y:S01]  /*7ff0*/  FFMA R58, R81.reuse, R137, R58 ;  /* 0x00000089513a7223 */ /* 0x040fe2000000003a */
[----:B------:R-:W-:Y:S01]  /*8000*/  F2FP.SATFINITE.E4M3.F32.PACK_AB_MERGE_C R34, R42, R41, RZ ;  /* 0x000000292a22723e */ /* 0x000fe200048070ff */
[C---:B------:R-:W-:Y:S01]  /*8010*/  FFMA R59, R81.reuse, R82, R59 ;  /* 0x00000052513b7223 */ /* 0x040fe2000000003b */
[----:B------:R-:W-:Y:S01]  /*8020*/  F2FP.SATFINITE.E4M3.F32.PACK_AB_MERGE_C R35, R46, R45, RZ ;  /* 0x0000002d2e23723e */ /* 0x000fe200048070ff */
        /* <DEDUP_REMOVED lines=25> */
[----:B------:R-:W-:Y:S02]  /*81c0*/  UIADD3 UR8, UP0, UPT, UR52, 0x680, URZ ;  /* 0x0000068034087890 */ /* 0x000fe4000ff1e0ff */
[----:B------:R-:W-:Y:S02]  /*81d0*/  UIADD3 UR5, UPT, UPT, UR41, 0x40, URZ ;  /* 0x0000004029057890 */ /* 0x000fe4000fffe0ff */
[----:B------:R-:W-:Y:S02]  /*81e0*/  UIADD3 UR4, UPT, UPT, UR49, 0xa200, URZ ;  /* 0x0000a20031047890 */ /* 0x000fe4000fffe0ff */
[----:B------:R-:W-:Y:S01]  /*81f0*/  UIADD3.X UR9, UPT, UPT, URZ, UR53, URZ, UP0, !UPT ;  /* 0x00000035ff097290 */ /* 0x000fe200087fe4ff */
[----:B------:R-:W-:Y:S01]  /*8200*/  UMOV UR6, UR42 ;  /* 0x0000002a00067c82 */ /* 0x000fe20008000000 */
[----:B------:R-:W-:Y:S07]  /*8210*/  UMOV UR7, UR36 ;  /* 0x0000002400077c82 */ /* 0x000fee0008000000 */
[----:B------:R2:W-:Y:S01]  /*8220*/  UTMASTG.3D [UR4], [UR8] ;  /* 0x00000004080073b5 */ /* 0x0005e20008010000 */
[----:B------:R0:W-:Y:S01]  /*8230*/  UTMACMDFLUSH ;  /* 0x00000000000079b7 */ /* 0x0001e20000000000 */
[----:B--2---:R-:W-:Y:S04]  /*8240*/  DEPBAR.LE SB0, 0x1 ;  /* 0x000080400000791a */ /* 0x004fe80000000000 */
.L_x_107:
[----:B------:R-:W-:Y:S05]  /*8250*/  BSYNC.RECONVERGENT B0 ;  /* 0x0000000000007941 */ /* 0x000fea0003800200 */
.L_x_106:
        /* <DEDUP_REMOVED lines=16> */
.L_x_111:
[----:B------:R-:W-:Y:S05]  /*8360*/  BSYNC B0 ;  /* 0x0000000000007941 */ /* 0x000fea0003800000 */
.L_x_110:
        /* <DEDUP_REMOVED lines=20> */
.L_x_109:
[----:B------:R-:W-:Y:S05]  /*84b0*/  BSYNC B1 ;  /* 0x0000000000017941 */ /* 0x000fea0003800000 */
.L_x_108:
[----:B--2---:R-:W-:Y:S01]  /*84c0*/  VIADD R0, R80, 0x80 ;  /* 0x0000008050007836 */ /* 0x004fe20000000000 */
        /* <DEDUP_REMOVED lines=10> */
[----:B------:R-:W5:Y:S01]  /*8570*/  LDCU.64 UR6, c[0x4][0x80] ;  /* 0x01001000ff0677ac */ /* 0x000f620008000a00 */
[----:B------:R-:W1:Y:S01]  /*8580*/  LDC.64 R2, c[0x4][R3] ;  /* 0x0100000003027b82 */ /* 0x000e620000000a00 */
[----:B------:R-:W3:Y:S01]  /*8590*/  LDCU.64 UR4, c[0x4][0x18] ;  /* 0x01000300ff0477ac */ /* 0x000ee20008000a00 */
[----:B--2---:R-:W-:Y:S01]  /*85a0*/  MOV R5, UR9 ;  /* 0x0000000900057c02 */ /* 0x004fe20008000f00 */
[----:B------:R-:W-:Y:S01]  /*85b0*/  IMAD.U32 R4, RZ, RZ, UR8 ;  /* 0x00000008ff047e24 */ /* 0x000fe2000f8e00ff */
[----:B-----5:R-:W-:Y:S01]  /*85c0*/  MOV R7, UR7 ;  /* 0x0000000700077c02 */ /* 0x020fe20008000f00 */
[----:B------:R-:W-:Y:S01]  /*85d0*/  IMAD.U32 R6, RZ, RZ, UR6 ;  /* 0x00000006ff067e24 */ /* 0x000fe2000f8e00ff */
[----:B---3--:R-:W-:Y:S01]  /*85e0*/  MOV R11, UR5 ;  /* 0x00000005000b7c02 */ /* 0x008fe20008000f00 */
[----:B------:R-:W-:Y:S02]  /*85f0*/  IMAD.U32 R10, RZ, RZ, UR4 ;  /* 0x00000004ff0a7e24 */ /* 0x000fe4000f8e00ff */
[----:B------:R-:W-:Y:S07]  /*8600*/  LEPC R20, `(.L_x_114) ;  /* 0x000000001014794e */ /* 0x000fee0000000000 */
[----:B-1--4-:R-:W-:Y:S05]  /*8610*/  CALL.ABS.NOINC R2 ;  /* 0x0000000002007343 */ /* 0x012fea0003c00000 */
.L_x_114:
[----:B------:R-:W-:Y:S05]  /*8620*/  BSYNC.RECONVERGENT B6 ;  /* 0x0000000000067941 */ /* 0x000fea0003800200 */
.L_x_113:
[----:B---3--:R-:W-:Y:S01]  /*8630*/  F2FP.F16.E4M3.UNPACK_B R4, R149 ;  /* 0x00000095ff04723e */ /* 0x008fe200020006ff */
        /* <DEDUP_REMOVED lines=13> */
[----:B----4-:R-:W-:Y:S01]  /*8710*/  F2FP.F16.E4M3.UNPACK_B R125, R159.H1 ;  /* 0x0000009fff7d723e */ /* 0x010fe200030006ff */
        /* <DEDUP_REMOVED lines=262> */
[----:B------:R-:W-:Y:S02]  /*9780*/  UIADD3 UR8, UP0, UPT, UR52, 0x680, URZ ;  /* 0x0000068034087890 */ /* 0x000fe4000ff1e0ff */
[----:B------:R-:W-:Y:S02]  /*9790*/  UIADD3 UR5, UPT, UPT, UR41, 0x80, URZ ;  /* 0x0000008029057890 */ /* 0x000fe4000fffe0ff */
[----:B------:R-:W-:Y:S01]  /*97a0*/  MOV R188, UR10 ;  /* 0x0000000a00bc7c02 */ /* 0x000fe20008000f00 */
[----:B------:R-:W-:Y:S01]  /*97b0*/  UIADD3.X UR9, UPT, UPT, URZ, UR53, URZ, UP0, !UPT ;  /* 0x00000035ff097290 */ /* 0x000fe200087fe4ff */
[----:B------:R-:W-:Y:S02]  /*97c0*/  UMOV UR6, UR42 ;  /* 0x0000002a00067c82 */ /* 0x000fe40008000000 */
[----:B------:R-:W-:Y:S01]  /*97d0*/  R2UR UR4, R188 ;  /* 0x00000000bc0472ca */ /* 0x000fe200000e0000 */
[----:B------:R-:W-:Y:S11]  /*97e0*/  UMOV UR7, UR36 ;  /* 0x0000002400077c82 */ /* 0x000ff60008000000 */
[----:B------:R-:W-:Y:S01]  /*97f0*/  @!UPT UIADD3 URZ, UPT, UPT, URZ, URZ, URZ ;  /* 0x000000fffffff290 */ /* 0x000fe2000fffe0ff */
[----:B------:R2:W-:Y:S01]  /*9800*/  UTMASTG.3D [UR4], [UR8] ;  /* 0x00000004080073b5 */ /* 0x0005e20008010000 */
[----:B------:R0:W-:Y:S01]  /*9810*/  UTMACMDFLUSH ;  /* 0x00000000000079b7 */ /* 0x0001e20000000000 */
[----:B--2---:R-:W-:Y:S04]  /*9820*/  DEPBAR.LE SB0, 0x1 ;  /* 0x000080400000791a */ /* 0x004fe80000000000 */
.L_x_116:
[----:B------:R-:W-:Y:S05]  /*9830*/  BSYNC.RECONVERGENT B0 ;  /* 0x0000000000007941 */ /* 0x000fea0003800200 */
.L_x_115:
        /* <DEDUP_REMOVED lines=16> */
.L_x_120:
[----:B------:R-:W-:Y:S05]  /*9940*/  BSYNC B0 ;  /* 0x0000000000007941 */ /* 0x000fea0003800000 */
.L_x_119:
        /* <DEDUP_REMOVED lines=20> */
.L_x_118:
[----:B------:R-:W-:Y:S05]  /*9a90*/  BSYNC B1 ;  /* 0x0000000000017941 */ /* 0x000fea0003800000 */
.L_x_117:
[----:B--2---:R-:W-:Y:S05]  /*9aa0*/  VIADD R0, R80, 0xc0 ;  /* 0x000000c050007836 */ /* 0x004fea0000000000 */
        /* <DEDUP_REMOVED lines=20> */
.L_x_122:
[----:B------:R-:W-:Y:S01]  /*9bf0*/  ISETP.NE.AND P0, PT, R189, RZ, PT ;  /* 0x000000ffbd00720c */ /* 0x000fe20003f05270 */
[----:B------:R-:W-:Y:S05]  /*9c00*/  WARPSYNC.ALL ;  /* 0x0000000000007948 */ /* 0x000fea0003800000 */
[----:B------:R-:W-:Y:S01]  /*9c10*/  R2UR UR4, R80 ;  /* 0x00000000500472ca */ /* 0x000fe200000e0000 */
[----:B------:R-:W-:Y:S01]  /*9c20*/  BSSY.RECONVERGENT B0, `(.L_x_123) ;  /* 0x000011d000007945 */ /* 0x000fe20003800200 */
[----:B---3--:R-:W-:Y:S02]  /*9c30*/  F2FP.F16.E4M3.UNPACK_B R11, R149 ;  /* 0x00000095ff0b723e */ /* 0x008fe400020006ff */
[----:B------:R-:W-:Y:S02]  /*9c40*/  F2FP.F16.E4M3.UNPACK_B R10, R150 ;  /* 0x00000096ff0a723e */ /* 0x000fe400020006ff */
[----:B------:R-:W-:Y:S01]  /*9c50*/  F2FP.F16.E4M3.UNPACK_B R9, R151 ;  /* 0x00000097ff09723e */ /* 0x000fe200020006ff */
[--C-:B------:R-:W-:Y:S01]  /*9c60*/  HADD2.F32 R83, -RZ, R11.reuse.H0_H0 ;  /* 0x2000000bff537230 */ /* 0x100fe20000004100 */
[----:B----4-:R-:W-:Y:S01]  /*9c70*/  F2FP.F16.E4M3.UNPACK_B R8, R152 ;  /* 0x00000098ff08723e */ /* 0x010fe200020006ff */
[----:B------:R-:W-:Y:S01]  /*9c80*/  HADD2.F32 R84, -RZ, R11.H1_H1 ;  /* 0x3000000bff547230 */ /* 0x000fe20000004100 */
[----:B------:R-:W-:Y:S01]  /*9c90*/  F2FP.F16.E4M3.UNPACK_B R7, R153 ;  /* 0x00000099ff07723e */ /* 0x000fe200020006ff */
[--C-:B------:R-:W-:Y:S01]  /*9ca0*/  HADD2.F32 R87, -RZ, R10.reuse.H0_H0 ;  /* 0x2000000aff577230 */ /* 0x100fe20000004100 */
[----:B------:R-:W-:Y:S01]  /*9cb0*/  F2FP.F16.E4M3.UNPACK_B R6, R154 ;  /* 0x0000009aff06723e */ /* 0x000fe200020006ff */
[----:B------:R-:W-:Y:S01]  /*9cc0*/  HADD2.F32 R88, -RZ, R10.H1_H1 ;  /* 0x3000000aff587230 */ /* 0x000fe20000004100 */
[----:B------:R-:W-:Y:S01]  /*9cd0*/  F2FP.F16.E4M3.UNPACK_B R5, R155 ;  /* 0x0000009bff05723e */ /* 0x000fe200020006ff */
[--C-:B------:R-:W-:Y:S01]  /*9ce0*/  HADD2.F32 R91, -RZ, R9.reuse.H0_H0 ;  /* 0x20000009ff5b7230 */ /* 0x100fe20000004100 */
[----:B-1----:R-:W-:Y:S01]  /*9cf0*/  F2FP.F16.E4M3.UNPACK_B R4, R156 ;  /* 0x0000009cff04723e */ /* 0x002fe200020006ff */
[----:B------:R-:W-:Y:S01]  /*9d00*/  HADD2.F32 R92, -RZ, R9.H1_H1 ;  /* 0x30000009ff5c7230 */ /* 0x000fe20000004100 */
[-C--:B------:R-:W-:Y:S01]  /*9d10*/  F2FP.F16.E4M3.UNPACK_B R2, R148.reuse ;  /* 0x00000094ff02723e */ /* 0x080fe200020006ff */
[--C-:B------:R-:W-:Y:S01]  /*9d20*/  HADD2.F32 R95, -RZ, R8.reuse.H0_H0 ;  /* 0x20000008ff5f7230 */ /* 0x100fe20000004100 */
[----:B------:R-:W-:Y:S01]  /*9d30*/  F2FP.F16.E4M3.UNPACK_B R148, R148.H1 ;  /* 0x00000094ff94723e */ /* 0x000fe200030006ff */
[----:B------:R-:W-:Y:S01]  /*9d40*/  HADD2.F32 R97, -RZ, R8.H1_H1 ;  /* 0x30000008ff617230 */ /* 0x000fe20000004100 */
[----:B------:R-:W-:Y:S01]  /*9d50*/  F2FP.F16.E4M3.UNPACK_B R149, R149.H1 ;  /* 0x00000095ff95723e */ /* 0x000fe200030006ff */
[--C-:B------:R-:W-:Y:S01]  /*9d60*/  HADD2.F32 R98, -RZ, R7.reuse.H0_H0 ;  /* 0x20000007ff627230 */ /* 0x100fe20000004100 */
[----:B------:R-:W-:Y:S01]  /*9d70*/  F2FP.F16.E4M3.UNPACK_B R150, R150.H1 ;  /* 0x00000096ff96723e */ /* 0x000fe200030006ff */
[----:B------:R-:W-:Y:S01]  /*9d80*/  HADD2.F32 R101, -RZ, R7.H1_H1 ;  /* 0x30000007ff657230 */ /* 0x000fe20000004100 */
[----:B------:R-:W-:Y:S01]  /*9d90*/  F2FP.F16.E4M3.UNPACK_B R151, R151.H1 ;  /* 0x00000097ff97723e */ /* 0x000fe200030006ff */
[--C-:B------:R-:W-:Y:S01]  /*9da0*/  HADD2.F32 R102, -RZ, R6.reuse.H0_H0 ;  /* 0x20000006ff667230 */ /* 0x100fe20000004100 */
[----:B------:R-:W-:Y:S01]  /*9db0*/  F2FP.F16.E4M3.UNPACK_B R138, R163 ;  /* 0x000000a3ff8a723e */ /* 0x000fe200020006ff */
[----:B------:R-:W-:Y:S01]  /*9dc0*/  HADD2.F32 R105, -RZ, R6.H1_H1 ;  /* 0x30000006ff697230 */ /* 0x000fe20000004100 */
[----:B------:R-:W-:Y:S01]  /*9dd0*/  R2UR UR5, R193 ;  /* 0x00000000c10572ca */ /* 0x000fe200000e0000 */
[--C-:B------:R-:W-:Y:S01]  /*9de0*/  HADD2.F32 R106, -RZ, R5.reuse.H0_H0 ;  /* 0x20000005ff6a7230 */ /* 0x100fe20000004100 */
[----:B------:R-:W-:Y:S01]  /*9df0*/  F2FP.F16.E4M3.UNPACK_B R116, R157 ;  /* 0x0000009dff74723e */ /* 0x000fe200020006ff */
[----:B------:R-:W-:Y:S01]  /*9e00*/  HADD2.F32 R109, -RZ, R5.H1_H1 ;  /* 0x30000005ff6d7230 */ /* 0x000fe20000004100 */
[----:B------:R-:W-:Y:S01]  /*9e10*/  F2FP.F16.E4M3.UNPACK_B R120, R158 ;  /* 0x0000009eff78723e */ /* 0x000fe200020006ff */
[--C-:B------:R-:W-:Y:S01]  /*9e20*/  HADD2.F32 R110, -RZ, R4.reuse.H0_H0 ;  /* 0x20000004ff6e7230 */ /* 0x100fe20000004100 */
[----:B------:R-:W-:Y:S01]  /*9e30*/  F2FP.F16.E4M3.UNPACK_B R124, R159 ;  /* 0x0000009fff7c723e */ /* 0x000fe200020006ff */
[----:B------:R-:W-:Y:S01]  /*9e40*/  HADD2.F32 R113, -RZ, R4.H1_H1 ;  /* 0x30000004ff717230 */ /* 0x000fe20000004100 */
[----:B------:R-:W-:Y:S01]  /*9e50*/  F2FP.F16.E4M3.UNPACK_B R128, R160 ;  /* 0x000000a0ff80723e */ /* 0x000fe200020006ff */
[----:B------:R-:W1:Y:S01]  /*9e60*/  LDTM.x64 R4, tmem[UR4+0xc0] ;  /* 0x0000c004000479ee */ /* 0x000e620008340000 */
[--C-:B------:R-:W-:Y:S01]  /*9e70*/  HADD2.F32 R0, -RZ, R2.reuse.H0_H0 ;  /* 0x20000002ff007230 */ /* 0x100fe20000004100 */
[----:B------:R-:W-:Y:S01]  /*9e80*/  NOP ;  /* 0x0000000000007918 */ /* 0x000fe20000000000 */
[----:B------:R-:W-:Y:S01]  /*9e90*/  HADD2.F32 R2, -RZ, R2.H1_H1 ;  /* 0x30000002ff027230 */ /* 0x000fe20000004100 */
[----:B------:R-:W-:Y:S01]  /*9ea0*/  UIADD3 UR5, UPT, UPT, UR5, 0xc0, URZ ;  /* 0x000000c005057890 */ /* 0x000fe2000fffe0ff */
[--C-:B------:R-:W-:Y:S01]  /*9eb0*/  HADD2.F32 R86, -RZ, R149.reuse.H1_H1 ;  /* 0x30000095ff567230 */ /* 0x100fe20000004100 */
[----:B------:R-:W-:Y:S01]  /*9ec0*/  F2FP.F16.E4M3.UNPACK_B R132, R161 ;  /* 0x000000a1ff84723e */ /* 0x000fe200020006ff */
[--C-:B------:R-:W-:Y:S01]  /*9ed0*/  HADD2.F32 R114, -RZ, R116.reuse.H0_H0 ;  /* 0x20000074ff727230 */ /* 0x100fe20000004100 */
[----:B------:R-:W-:Y:S01]  /*9ee0*/  UPRMT UR5, UR37, 0x654, UR5 ;  /* 0x0000065425057896 */ /* 0x000fe20008000005 */
[----:B------:R-:W-:Y:S01]  /*9ef0*/  HADD2.F32 R117, -RZ, R116.H1_H1 ;  /* 0x30000074ff757230 */ /* 0x000fe20000004100 */
[----:B------:R-:W-:Y:S01]  /*9f00*/  F2FP.F16.E4M3.UNPACK_B R136, R162 ;  /* 0x000000a2ff88723e */ /* 0x000fe200020006ff */
[--C-:B------:R-:W-:Y:S01]  /*9f10*/  HADD2.F32 R118, -RZ, R120.reuse.H0_H0 ;  /* 0x20000078ff767230 */ /* 0x100fe20000004100 */
[----:B------:R-:W-:Y:S01]  /*9f20*/  F2FP.F16.E4M3.UNPACK_B R152, R152.H1 ;  /* 0x00000098ff98723e */ /* 0x000fe200030006ff */
[----:B------:R-:W-:Y:S01]  /*9f30*/  HADD2.F32 R121, -RZ, R120.H1_H1 ;  /* 0x30000078ff797230 */ /* 0x000fe20000004100 */
[----:B------:R-:W-:Y:S01]  /*9f40*/  F2FP.F16.E4M3.UNPACK_B R153, R153.H1 ;  /* 0x00000099ff99723e */ /* 0x000fe200030006ff */
[--C-:B------:R-:W-:Y:S01]  /*9f50*/  HADD2.F32 R122, -RZ, R124.reuse.H0_H0 ;  /* 0x2000007cff7a7230 */ /* 0x100fe20000004100 */
[----:B------:R-:W-:Y:S01]  /*9f60*/  F2FP.F16.E4M3.UNPACK_B R154, R154.H1 ;  /* 0x0000009aff9a723e */ /* 0x000fe200030006ff */
[----:B-1----:R-:W-:Y:S01]  /*9f70*/  SYNCS.ARRIVE.TRANS64.RED.A1T0 RZ, [UR5], RZ ;  /* 0x000000ffffff79a7 */ /* 0x002fe20008100405 */
[----:B------:R-:W-:Y:S01]  /*9f80*/  HADD2.F32 R125, -RZ, R124.H1_H1 ;  /* 0x3000007cff7d7230 */ /* 0x000fe20000004100 */
[----:B------:R-:W-:Y:S01]  /*9f90*/  F2FP.F16.E4M3.UNPACK_B R155, R155.H1 ;  /* 0x0000009bff9b723e */ /* 0x000fe200030006ff */
[--C-:B------:R-:W-:Y:S01]  /*9fa0*/  HADD2.F32 R126, -RZ, R128.reuse.H0_H0 ;  /* 0x20000080ff7e7230 */ /* 0x100fe20000004100 */
[----:B------:R-:W-:Y:S01]  /*9fb0*/  F2FP.F16.E4M3.UNPACK_B R156, R156.H1 ;  /* 0x0000009cff9c723e */ /* 0x000fe200030006ff */
[----:B------:R-:W-:Y:S01]  /*9fc0*/  HADD2.F32 R129, -RZ, R128.H1_H1 ;  /* 0x30000080ff817230 */ /* 0x000fe20000004100 */
[----:B------:R-:W-:Y:S01]  /*9fd0*/  F2FP.F16.E4M3.UNPACK_B R157, R157.H1 ;  /* 0x0000009dff9d723e */ /* 0x000fe200030006ff */
[C---:B------:R-:W-:Y:S01]  /*9fe0*/  FMUL R4, R78.reuse, R4 ;  /* 0x000000044e047220 */ /* 0x040fe20000400000 */
[C---:B------:R-:W-:Y:S01]  /*9ff0*/  FMUL R5, R78.reuse, R5 ;  /* 0x000000054e057220 */ /* 0x040fe20000400000 */
[----:B------:R-:W-:Y:S02]  /*a000*/  HADD2.F32 R3, -RZ, R148.H0_H0 ;  /* 0x20000094ff037230 */ /* 0x000fe40000004100 */
        /* <DEDUP_REMOVED lines=11> */
[----:B------:R-:W-:Y:S02]  /*a0c0*/  HADD2.F32 R130, -RZ, R132.H0_H0 ;  /* 0x20000084ff827230 */ /* 0x000fe40000004100 */
[C---:B------:R-:W-:Y:S01]  /*a0d0*/  FMUL R6, R78.reuse, R6 ;  /* 0x000000064e067220 */ /* 0x040fe20000400000 */
[----:B------:R-:W-:Y:S02]  /*a0e0*/  HADD2.F32 R82, -RZ, R148.H1_H1 ;  /* 0x30000094ff527230 */ /* 0x000fe40000004100 */
[C---:B------:R-:W-:Y:S01]  /*a0f0*/  FMUL R7, R78.reuse, R7 ;  /* 0x000000074e077220 */ /* 0x040fe20000400000 */
[----:B------:R-:W-:Y:S02]  /*a100*/  HADD2.F32 R85, -RZ, R149.H0_H0 ;  /* 0x20000095ff557230 */ /* 0x000fe40000004100 */
[C---:B------:R-:W-:Y:S01]  /*a110*/  FFMA R6, R81.reuse, R3, R6 ;  /* 0x0000000351067223 */ /* 0x040fe20000000006 */
[----:B------:R-:W-:Y:S02]  /*a120*/  HADD2.F32 R133, -RZ, R132.H1_H1 ;  /* 0x30000084ff857230 */ /* 0x000fe40000004100 */
[C---:B------:R-:W-:Y:S01]  /*a130*/  FFMA R7, R81.reuse, R82, R7 ;  /* 0x0000005251077223 */ /* 0x040fe20000000007 */
[C---:B------:R-:W-:Y:S01]  /*a140*/  FFMA R8, R81.reuse, R83, R8 ;  /* 0x0000005351087223 */ /* 0x040fe20000000008 */
[C---:B------:R-:W-:Y:S01]  /*a150*/  FFMA R9, R81.reuse, R84, R9 ;  /* 0x0000005451097223 */ /* 0x040fe20000000009 */
[--C-:B------:R-:W-:Y:S02]  /*a160*/  HADD2.F32 R82, -RZ, R138.reuse.H0_H0 ;  /* 0x2000008aff527230 */ /* 0x100fe40000004100 */
[C---:B------:R-:W-:Y:S01]  /*a170*/  FMUL R10, R78.reuse, R10 ;  /* 0x0000000a4e0a7220 */ /* 0x040fe20000400000 */
[----:B------:R-:W-:Y:S02]  /*a180*/  HADD2.F32 R83, -RZ, R138.H1_H1 ;  /* 0x3000008aff537230 */ /* 0x000fe40000004100 */
[C---:B------:R-:W-:Y:S01]  /*a190*/  FMUL R11, R78.reuse, R11 ;  /* 0x0000000b4e0b7220 */ /* 0x040fe20000400000 */
[----:B------:R-:W-:Y:S02]  /*a1a0*/  HADD2.F32 R89, -RZ, R150.H0_H0 ;  /* 0x20000096ff597230 */ /* 0x000fe40000004100 */
[C---:B------:R-:W-:Y:S01]  /*a1b0*/  FFMA R10, R81.reuse, R85, R10 ;  /* 0x00000055510a7223 */ /* 0x040fe2000000000a */
[--C-:B------:R-:W-:Y:S02]  /*a1c0*/  HADD2.F32 R134, -RZ, R136.reuse.H0_H0 ;  /* 0x20000088ff867230 */ /* 0x100fe40000004100 */
[C---:B------:R-:W-:Y:S01]  /*a1d0*/  FFMA R11, R81.reuse, R86, R11 ;  /* 0x00000056510b7223 */ /* 0x040fe2000000000b */
[C---:B------:R-:W-:Y:S01]  /*a1e0*/  FFMA R12, R81.reuse, R87, R12 ;  /* 0x00000057510c7223 */ /* 0x040fe2000000000c */
[----:B------:R-:W-:Y:S01]  /*a1f0*/  FFMA R13, R81, R88, R13 ;  /* 0x00000058510d7223 */ /* 0x000fe2000000000d */
[----:B------:R-:W-:Y:S01]  /*a200*/  F2FP.SATFINITE.E4M3.F32.PACK_AB_MERGE_C R86, R7, R6, RZ ;  /* 0x000000060756723e */ /* 0x000fe200048070ff */
[C---:B------:R-:W-:Y:S01]  /*a210*/  FMUL R7, R78.reuse, R24 ;  /* 0x000000184e077220 */ /* 0x040fe20000400000 */
[----:B------:R-:W-:Y:S01]  /*a220*/  F2FP.SATFINITE.E4M3.F32.PACK_AB_MERGE_C R138, R11, R10, RZ ;  /* 0x0000000a0b8a723e */ /* 0x000fe200048070ff */
[C---:B------:R-:W-:Y:S01]  /*a230*/  FMUL R10, R78.reuse, R25 ;  /* 0x000000194e0a7220 */ /* 0x040fe20000400000 */
[C---:B------:R-:W-:Y:S01]  /*a240*/  FMUL R25, R78.reuse, R32 ;  /* 0x000000204e197220 */ /* 0x040fe20000400000 */
[----:B------:R-:W-:Y:S02]  /*a250*/  HADD2.F32 R137, -RZ, R136.H1_H1 ;  /* 0x30000088ff897230 */ /* 0x000fe40000004100 */
[C---:B------:R-:W-:Y:S01]  /*a260*/  FMUL R14, R78.reuse, R14 ;  /* 0x0000000e4e0e7220 */ /* 0x040fe20000400000 */
[----:B------:R-:W-:Y:S02]  /*a270*/  HADD2.F32 R90, -RZ, R150.H1_H1 ;  /* 0x30000096ff5a7230 */ /* 0x000fe40000004100 */
[C---:B------:R-:W-:Y:S01]  /*a280*/  FMUL R15, R78.reuse, R15 ;  /* 0x0000000f4e0f7220 */ /* 0x040fe20000400000 */
[--C-:B------:R-:W-:Y:S02]  /*a290*/  HADD2.F32 R93, -RZ, R151.reuse.H0_H0 ;  /* 0x20000097ff5d7230 */ /* 0x100fe40000004100 */
[C---:B------:R-:W-:Y:S01]  /*a2a0*/  FFMA R14, R81.reuse, R89, R14 ;  /* 0x00000059510e7223 */ /* 0x040fe2000000000e */
[----:B------:R-:W-:Y:S02]  /*a2b0*/  HADD2.F32 R94, -RZ, R151.H1_H1 ;  /* 0x30000097ff5e7230 */ /* 0x000fe40000004100 */
[C---:B------:R-:W-:Y:S01]  /*a2c0*/  FFMA R15, R81.reuse, R90, R15 ;  /* 0x0000005a510f7223 */ /* 0x040fe2000000000f */
[C---:B------:R-:W-:Y:S01]  /*a2d0*/  FFMA R16, R81.reuse, R91, R16 ;  /* 0x0000005b51107223 */ /* 0x040fe20000000010 */
[----:B------:R-:W-:Y:S01]  /*a2e0*/  FFMA R17, R81, R92, R17 ;  /* 0x0000005c51117223 */ /* 0x000fe20000000011 */
[C---:B------:R-:W-:Y:S01]  /*a2f0*/  FMUL R18, R78.reuse, R18 ;  /* 0x000000124e127220 */ /* 0x040fe20000400000 */
[C---:B------:R-:W-:Y:S01]  /*a300*/  FMUL R19, R78.reuse, R19 ;  /* 0x000000134e137220 */ /* 0x040fe20000400000 */
[--C-:B------:R-:W-:Y:S01]  /*a310*/  HADD2.F32 R96, -RZ, R152.reuse.H0_H0 ;  /* 0x20000098ff607230 */ /* 0x100fe20000004100 */
[----:B------:R-:W-:Y:S01]  /*a320*/  F2FP.SATFINITE.E4M3.F32.PACK_AB_MERGE_C R14, R15, R14, RZ ;  /* 0x0000000e0f0e723e */ /* 0x000fe200048070ff */
[C---:B------:R-:W-:Y:S01]  /*a330*/  FFMA R18, R81.reuse, R93, R18 ;  /* 0x0000005d51127223 */ /* 0x040fe20000000012 */
[C---:B------:R-:W-:Y:S01]  /*a340*/  FFMA R19, R81.reuse, R94, R19 ;  /* 0x0000005e51137223 */ /* 0x040fe20000000013 */
[C---:B------:R-:W-:Y:S01]  /*a350*/  FFMA R0, R81.reuse, R95, R0 ;  /* 0x0000005f51007223 */ /* 0x040fe20000000000 */
[----:B------:R-:W-:Y:S01]  /*a360*/  FFMA R2, R81, R97, R2 ;  /* 0x0000006151027223 */ /* 0x000fe20000000002 */
[----:B------:R-:W-:Y:S02]  /*a370*/  HADD2.F32 R99, -RZ, R152.H1_H1 ;  /* 0x30000098ff637230 */ /* 0x000fe40000004100 */
[C---:B------:R-:W-:Y:S01]  /*a380*/  FMUL R3, R78.reuse, R22 ;  /* 0x000000164e037220 */ /* 0x040fe20000400000 */
[----:B------:R-:W-:Y:S01]  /*a390*/  F2FP.SATFINITE.E4M3.F32.PACK_AB_MERGE_C R18, R19, R18, RZ ;  /* 0x000000121312723e */ /* 0x000fe200048070ff */
[C---:B------:R-:W-:Y:S01]  /*a3a0*/  FMUL R22, R78.reuse, R29 ;  /* 0x0000001d4e167220 */ /* 0x040fe20000400000 */
[C---:B------:R-:W-:Y:S01]  /*a3b0*/  FMUL R29, R78.reuse, R36 ;  /* 0x000000244e1d7220 */ /* 0x040fe20000400000 */
[C---:B------:R-:W-:Y:S01]  /*a3c0*/  FFMA R3, R81.reuse, R96, R3 ;  /* 0x0000006051037223 */ /* 0x040fe20000000003 */
[C---:B------:R-:W-:Y:S01]  /*a3d0*/  FMUL R6, R78.reuse, R23 ;  /* 0x000000174e067220 */ /* 0x040fe20000400000 */
[--C-:B------:R-:W-:Y:S02]  /*a3e0*/  HADD2.F32 R100, -RZ, R153.reuse.H0_H0 ;  /* 0x20000099ff647230 */ /* 0x100fe40000004100 */
[C---:B------:R-:W-:Y:S01]  /*a3f0*/  FMUL R11, R78.reuse, R26 ;  /* 0x0000001a4e0b7220 */ /* 0x040fe20000400000 */
[----:B------:R-:W-:Y:S02]  /*a400*/  HADD2.F32 R103, -RZ, R153.H1_H1 ;  /* 0x30000099ff677230 */ /* 0x000fe40000004100 */
[C---:B------:R-:W-:Y:S01]  /*a410*/  FFMA R6, R81.reuse, R99, R6 ;  /* 0x0000006351067223 */ /* 0x040fe20000000006 */
[C---:B------:R-:W-:Y:S01]  /*a420*/  FFMA R7, R81.reuse, R98, R7 ;  /* 0x0000006251077223 */ /* 0x040fe20000000007 */
[C---:B------:R-:W-:Y:S01]  /*a430*/  FFMA R10, R81.reuse, R101, R10 ;  /* 0x00000065510a7223 */ /* 0x040fe2000000000a */
[C---:B------:R-:W-:Y:S01]  /*a440*/  FFMA R11, R81.reuse, R100, R11 ;  /* 0x00000064510b7223 */ /* 0x040fe2000000000b */
[----:B------:R-:W-:Y:S01]  /*a450*/  FMUL R26, R78, R33 ;  /* 0x000000214e1a7220 */ /* 0x000fe20000400000 */
[----:B------:R-:W-:Y:S01]  /*a460*/  F2FP.SATFINITE.E4M3.F32.PACK_AB_MERGE_C R3, R6, R3, RZ ;  /* 0x000000030603723e */ /* 0x000fe200048070ff */
[C---:B------:R-:W-:Y:S01]  /*a470*/  FMUL R33, R78.reuse, R40 ;  /* 0x000000284e217220 */ /* 0x040fe20000400000 */
        /* <DEDUP_REMOVED lines=8> */
[C---:B------:R-:W-:Y:S01]  /*a500*/  FMUL R30, R78.reuse, R37 ;  /* 0x000000254e1e7220 */ /* 0x040fe20000400000 */
[C---:B------:R-:W-:Y:S01]  /*a510*/  FMUL R37, R78.reuse, R44 ;  /* 0x0000002c4e257220 */ /* 0x040fe20000400000 */
[C---:B------:R-:W-:Y:S01]  /*a520*/  FMUL R24, R78.reuse, R31 ;  /* 0x0000001f4e187220 */ /* 0x040fe20000400000 */
[----:B------:R-:W-:Y:S01]  /*a530*/  F2FP.F16.E4M3.UNPACK_B R158, R158.H1 ;  /* 0x0000009eff9e723e */ /* 0x000fe200030006ff */
[--C-:B------:R-:W-:Y:S02]  /*a540*/  HADD2.F32 R108, -RZ, R155.reuse.H0_H0 ;  /* 0x2000009bff6c7230 */ /* 0x100fe40000004100 */
[----:B------:R-:W-:Y:S01]  /*a550*/  FMUL R27, R78, R34 ;  /* 0x000000224e1b7220 */ /* 0x000fe20000400000 */
[----:B------:R-:W-:Y:S02]  /*a560*/  HADD2.F32 R111, -RZ, R155.H1_H1 ;  /* 0x3000009bff6f7230 */ /* 0x000fe40000004100 */
[C---:B------:R-:W-:Y:S01]  /*a570*/  FFMA R24, R81.reuse, R107, R24 ;  /* 0x0000006b51187223 */ /* 0x040fe20000000018 */
[----:B------:R-:W-:Y:S01]  /*a580*/  F2FP.F16.E4M3.UNPACK_B R159, R159.H1 ;  /* 0x0000009fff9f723e */ /* 0x000fe200030006ff */
[C---:B------:R-:W-:Y:S01]  /*a590*/  FFMA R25, R81.reuse, R106, R25 ;  /* 0x0000006a51197223 */ /* 0x040fe20000000019 */
[C---:B------:R-:W-:Y:S01]  /*a5a0*/  FFMA R26, R81.reuse, R109, R26 ;  /* 0x0000006d511a7223 */ /* 0x040fe2000000001a */
[----:B------:R-:W-:Y:S01]  /*a5b0*/  F2FP.F16.E4M3.UNPACK_B R160, R160.H1 ;  /* 0x000000a0ffa0723e */ /* 0x000fe200030006ff */
[C---:B------:R-:W-:Y:S01]  /*a5c0*/  FFMA R27, R81.reuse, R108, R27 ;  /* 0x0000006c511b7223 */ /* 0x040fe2000000001b */
[----:B------:R-:W-:Y:S01]  /*a5d0*/  F2FP.SATFINITE.E4M3.F32.PACK_AB_MERGE_C R6, R24, R23, RZ ;  /* 0x000000171806723e */ /* 0x000fe200048070ff */
[C---:B------:R-:W-:Y:S01]  /*a5e0*/  FMUL R34, R78.reuse, R41 ;  /* 0x000000294e227220 */ /* 0x040fe20000400000 */
[C---:B------:R-:W-:Y:S01]  /*a5f0*/  FMUL R41, R78.reuse, R48 ;  /* 0x000000304e297220 */ /* 0x040fe20000400000 */
[----:B------:R-:W-:Y:S01]  /*a600*/  FMUL R28, R78, R35 ;  /* 0x000000234e1c7220 */ /* 0x000fe20000400000 */
[----:B------:R-:W-:Y:S01]  /*a610*/  F2FP.F16.E4M3.UNPACK_B R161, R161.H1 ;  /* 0x000000a1ffa1723e */ /* 0x000fe200030006ff */
[--C-:B------:R-:W-:Y:S01]  /*a620*/  HADD2.F32 R112, -RZ, R156.reuse.H0_H0 ;  /* 0x2000009cff707230 */ /* 0x100fe20000004100 */
[----:B------:R-:W-:Y:S01]  /*a630*/  F2FP.SATFINITE.E4M3.F32.PACK_AB_MERGE_C R6, R22, R21, R6 ;  /* 0x000000151606723e */ /* 0x000fe20004807006 */
[C---:B------:R-:W-:Y:S01]  /*a640*/  FFMA R28, R81.reuse, R111, R28 ;  /* 0x0000006f511c7223 */ /* 0x040fe2000000001c */
[C---:B------:R-:W-:Y:S01]  /*a650*/  FFMA R29, R81.reuse, R110, R29 ;  /* 0x0000006e511d7223 */ /* 0x040fe2000000001d */
[C---:B------:R-:W-:Y:S01]  /*a660*/  FFMA R30, R81.reuse, R113, R30 ;  /* 0x00000071511e7223 */ /* 0x040fe2000000001e */
[----:B------:R-:W-:Y:S02]  /*a670*/  HADD2.F32 R115, -RZ, R156.H1_H1 ;  /* 0x3000009cff737230 */ /* 0x000fe40000004100 */
[C---:B------:R-:W-:Y:S01]  /*a680*/  FMUL R31, R78.reuse, R38 ;  /* 0x000000264e1f7220 */ /* 0x040fe20000400000 */
[----:B------:R-:W-:Y:S01]  /*a690*/  F2FP.F16.E4M3.UNPACK_B R162, R162.H1 ;  /* 0x000000a2ffa2723e */ /* 0x000fe200030006ff */
[C---:B------:R-:W-:Y:S01]  /*a6a0*/  FMUL R38, R78.reuse, R45 ;  /* 0x0000002d4e267220 */ /* 0x040fe20000400000 */
[C---:B------:R-:W-:Y:S01]  /*a6b0*/  FMUL R45, R78.reuse, R52 ;  /* 0x000000344e2d7220 */ /* 0x040fe20000400000 */
[----:B------:R-:W-:Y:S01]  /*a6c0*/  F2FP.F16.E4M3.UNPACK_B R163, R163.H1 ;  /* 0x000000a3ffa3723e */ /* 0x000fe200030006ff */
[----:B------:R-:W-:Y:S01]  /*a6d0*/  FFMA R31, R81, R112, R31 ;  /* 0x00000070511f7223 */ /* 0x000fe2000000001f */
[----:B------:R-:W-:Y:S01]  /*a6e0*/  FMUL R52, R78, R59 ;  /* 0x0000003b4e347220 */ /* 0x000fe20000400000 */
[----:B------:R-:W-:Y:S01]  /*a6f0*/  IADD3 R76, PT, PT, R76, 0x1, RZ ;  /* 0x000000014c4c7810 */ /* 0x000fe20007ffe0ff */
[C---:B------:R-:W-:Y:S01]  /*a700*/  FMUL R59, R78.reuse, R66 ;  /* 0x000000424e3b7220 */ /* 0x040fe20000400000 */
[----:B------:R-:W-:Y:S01]  /*a710*/  F2FP.SATFINITE.E4M3.F32.PACK_AB_MERGE_C R66, R13, R12, R14 ;  /* 0x0000000c0d42723e */ /* 0x000fe2000480700e */
[C---:B------:R-:W-:Y:S01]  /*a720*/  FMUL R32, R78.reuse, R39 ;  /* 0x000000274e207220 */ /* 0x040fe20000400000 */
[--C-:B------:R-:W-:Y:S02]  /*a730*/  HADD2.F32 R116, -RZ, R157.reuse.H0_H0 ;  /* 0x2000009dff747230 */ /* 0x100fe40000004100 */
[C---:B------:R-:W-:Y:S01]  /*a740*/  FMUL R35, R78.reuse, R42 ;  /* 0x0000002a4e237220 */ /* 0x040fe20000400000 */
[----:B------:R-:W-:Y:S02]  /*a750*/  HADD2.F32 R119, -RZ, R157.H1_H1 ;  /* 0x3000009dff777230 */ /* 0x000fe40000004100 */
[C---:B------:R-:W-:Y:S01]  /*a760*/  FFMA R32, R81.reuse, R115, R32 ;  /* 0x0000007351207223 */ /* 0x040fe20000000020 */
[----:B------:R-:W-:Y:S01]  /*a770*/  FMUL R36, R78, R43 ;  /* 0x0000002b4e247220 */ /* 0x000fe20000400000 */
[C---:B------:R-:W-:Y:S01]  /*a780*/  FFMA R33, R81.reuse, R114, R33 ;  /* 0x0000007251217223 */ /* 0x040fe20000000021 */
[C---:B------:R-:W-:Y:S01]  /*a790*/  FFMA R34, R81.reuse, R117, R34 ;  /* 0x0000007551227223 */ /* 0x040fe20000000022 */
[--C-:B------:R-:W-:Y:S01]  /*a7a0*/  HADD2.F32 R120, -RZ, R158.reuse.H0_H0 ;  /* 0x2000009eff787230 */ /* 0x100fe20000004100 */
[----:B------:R-:W-:Y:S01]  /*a7b0*/  F2FP.SATFINITE.E4M3.F32.PACK_AB_MERGE_C R32, R32, R31, RZ ;  /* 0x0000001f2020723e */ /* 0x000fe200048070ff */
[C---:B------:R-:W-:Y:S01]  /*a7c0*/  FFMA R35, R81.reuse, R116, R35 ;  /* 0x0000007451237223 */ /* 0x040fe20000000023 */
[----:B------:R-:W-:Y:S02]  /*a7d0*/  HADD2.F32 R123, -RZ, R158.H1_H1 ;  /* 0x3000009eff7b7230 */ /* 0x000fe40000004100 */
[----:B------:R-:W-:Y:S01]  /*a7e0*/  FMUL R39, R78, R46 ;  /* 0x0000002e4e277220 */ /* 0x000fe20000400000 */
[----:B------:R-:W-:Y:S01]  /*a7f0*/  F2FP.SATFINITE.E4M3.F32.PACK_AB_MERGE_C R32, R30, R29, R32 ;  /* 0x0000001d1e20723e */ /* 0x000fe20004807020 */
[C---:B------:R-:W-:Y:S01]  /*a800*/  FFMA R36, R81.reuse, R119, R36 ;  /* 0x0000007751247223 */ /* 0x040fe20000000024 */
[C---:B------:R-:W-:Y:S01]  /*a810*/  FMUL R40, R78.reuse, R47 ;  /* 0x0000002f4e287220 */ /* 0x040fe20000400000 */
[C---:B------:R-:W-:Y:S01]  /*a820*/  FFMA R37, R81.reuse, R118, R37 ;  /* 0x0000007651257223 */ /* 0x040fe20000000025 */
[C---:B------:R-:W-:Y:S01]  /*a830*/  FFMA R38, R81.reuse, R121, R38 ;  /* 0x0000007951267223 */ /* 0x040fe20000000026 */
[C---:B------:R-:W-:Y:S01]  /*a840*/  FMUL R42, R78.reuse, R49 ;  /* 0x000000314e2a7220 */ /* 0x040fe20000400000 */
        /* <DEDUP_REMOVED lines=8> */
[C---:B------:R-:W-:Y:S01]  /*a8d0*/  FMUL R57, R78.reuse, R64 ;  /* 0x000000404e397220 */ /* 0x040fe20000400000 */
[----:B------:R-:W-:Y:S01]  /*a8e0*/  FFMA R42, R81, R125, R42 ;  /* 0x0000007d512a7223 */ /* 0x000fe2000000002a */
[C---:B------:R-:W-:Y:S01]  /*a8f0*/  FMUL R46, R78.reuse, R53 ;  /* 0x000000354e2e7220 */ /* 0x040fe20000400000 */
[--C-:B------:R-:W-:Y:S01]  /*a900*/  HADD2.F32 R128, -RZ, R160.reuse.H0_H0 ;  /* 0x200000a0ff807230 */ /* 0x100fe20000004100 */
[----:B------:R-:W-:Y:S01]  /*a910*/  F2FP.SATFINITE.E4M3.F32.PACK_AB_MERGE_C R64, R5, R4, R86 ;  /* 0x000000040540723e */ /* 0x000fe20004807056 */
[C---:B------:R-:W-:Y:S01]  /*a920*/  FMUL R51, R78.reuse, R58 ;  /* 0x0000003a4e337220 */ /* 0x040fe20000400000 */
[C---:B------:R-:W-:Y:S01]  /*a930*/  FMUL R53, R78.reuse, R60 ;  /* 0x0000003c4e357220 */ /* 0x040fe20000400000 */
[C---:B------:R-:W-:Y:S01]  /*a940*/  FFMA R43, R81.reuse, R124, R43 ;  /* 0x0000007c512b7223 */ /* 0x040fe2000000002b */
[----:B------:R-:W-:Y:S02]  /*a950*/  HADD2.F32 R131, -RZ, R160.H1_H1 ;  /* 0x300000a0ff837230 */ /* 0x000fe40000004100 */
[C---:B------:R-:W-:Y:S01]  /*a960*/  FMUL R47, R78.reuse, R54 ;  /* 0x000000364e2f7220 */ /* 0x040fe20000400000 */
[C---:B------:R-:W-:Y:S01]  /*a970*/  FMUL R58, R78.reuse, R65 ;  /* 0x000000414e3a7220 */ /* 0x040fe20000400000 */
[----:B------:R-:W-:Y:S01]  /*a980*/  FMUL R60, R78, R67 ;  /* 0x000000434e3c7220 */ /* 0x000fe20000400000 */
[----:B------:R-:W-:Y:S01]  /*a990*/  F2FP.SATFINITE.E4M3.F32.PACK_AB_MERGE_C R5, R20, R11, RZ ;  /* 0x0000000b1405723e */ /* 0x000fe200048070ff */
[----:B------:R-:W-:Y:S01]  /*a9a0*/  FFMA R44, R81, R127, R44 ;  /* 0x0000007f512c7223 */ /* 0x000fe2000000002c */
[C---:B------:R-:W-:Y:S01]  /*a9b0*/  FMUL R48, R78.reuse, R55 ;  /* 0x000000374e307220 */ /* 0x040fe20000400000 */
[----:B------:R-:W-:Y:S01]  /*a9c0*/  F2FP.SATFINITE.E4M3.F32.PACK_AB_MERGE_C R65, R9, R8, R138 ;  /* 0x000000080941723e */ /* 0x000fe2000480708a */
[----:B------:R-:W-:Y:S01]  /*a9d0*/  FFMA R45, R81, R126, R45 ;  /* 0x0000007e512d7223 */ /* 0x000fe2000000002d */
[----:B------:R-:W-:Y:S01]  /*a9e0*/  F2FP.SATFINITE.E4M3.F32.PACK_AB_MERGE_C R67, R17, R16, R18 ;  /* 0x000000101143723e */ /* 0x000fe20004807012 */
[----:B------:R-:W-:Y:S01]  /*a9f0*/  FMUL R49, R78, R56 ;  /* 0x000000384e317220 */ /* 0x000fe20000400000 */
[C---:B------:R-:W-:Y:S01]  /*aa00*/  FFMA R46, R81.reuse, R129, R46 ;  /* 0x00000081512e7223 */ /* 0x040fe2000000002e */
[--C-:B------:R-:W-:Y:S02]  /*aa10*/  HADD2.F32 R132, -RZ, R161.reuse.H0_H0 ;  /* 0x200000a1ff847230 */ /* 0x100fe40000004100 */
[C---:B------:R-:W-:Y:S01]  /*aa20*/  FFMA R47, R81.reuse, R128, R47 ;  /* 0x00000080512f7223 */ /* 0x040fe2000000002f */
[----:B------:R1:W-:Y:S01]  /*aa30*/  STS.128 [R172+UR49+0xa200], R64 ;  /* 0x00a20040ac007988 */ /* 0x0003e20008000c31 */
[----:B------:R-:W-:Y:S01]  /*aa40*/  HADD2.F32 R135, -RZ, R161.H1_H1 ;  /* 0x300000a1ff877230 */ /* 0x000fe20000004100 */
[----:B------:R-:W-:Y:S01]  /*aa50*/  F2FP.SATFINITE.E4M3.F32.PACK_AB_MERGE_C R5, R10, R7, R5 ;  /* 0x000000070a05723e */ /* 0x000fe20004807005 */
[C---:B------:R-:W-:Y:S01]  /*aa60*/  FFMA R48, R81.reuse, R131, R48 ;  /* 0x0000008351307223 */ /* 0x040fe20000000030 */
[----:B------:R-:W-:Y:S01]  /*aa70*/  F2FP.SATFINITE.E4M3.F32.PACK_AB_MERGE_C R7, R28, R27, RZ ;  /* 0x0000001b1c07723e */ /* 0x000fe200048070ff */
        /* <DEDUP_REMOVED lines=8> */
[----:B------:R-:W-:Y:S01]  /*ab00*/  FMUL R56, R78, R63 ;  /* 0x0000003f4e387220 */ /* 0x000fe20000400000 */
[----:B------:R-:W-:Y:S01]  /*ab10*/  F2FP.SATFINITE.E4M3.F32.PACK_AB_MERGE_C R4, R2, R0, R3 ;  /* 0x000000000204723e */ /* 0x000fe20004807003 */
[C---:B------:R-:W-:Y:S01]  /*ab20*/  FFMA R53, R81.reuse, R134, R53 ;  /* 0x0000008651357223 */ /* 0x040fe20000000035 */
[----:B------:R-:W-:Y:S01]  /*ab30*/  F2FP.SATFINITE.E4M3.F32.PACK_AB_MERGE_C R7, R26, R25, R7 ;  /* 0x000000191a07723e */ /* 0x000fe20004807007 */
[C---:B------:R-:W-:Y:S01]  /*ab40*/  FFMA R54, R81.reuse, R137, R54 ;  /* 0x0000008951367223 */ /* 0x040fe20000000036 */
[--C-:B------:R-:W-:Y:S02]  /*ab50*/  HADD2.F32 R84, -RZ, R163.reuse.H0_H0 ;  /* 0x200000a3ff547230 */ /* 0x100fe40000004100 */
[C---:B------:R-:W-:Y:S01]  /*ab60*/  FFMA R55, R81.reuse, R136, R55 ;  /* 0x0000008851377223 */ /* 0x040fe20000000037 */
[----:B------:R-:W-:Y:S01]  /*ab70*/  HADD2.F32 R85, -RZ, R163.H1_H1 ;  /* 0x300000a3ff557230 */ /* 0x000fe20000004100 */
[----:B------:R1:W-:Y:S01]  /*ab80*/  STS.128 [R192+0xa010], R4 ;  /* 0x00a01004c0007388 */ /* 0x0003e20000000c00 */
[----:B------:R-:W-:Y:S01]  /*ab90*/  F2FP.SATFINITE.E4M3.F32.PACK_AB_MERGE_C R35, R36, R35, RZ ;  /* 0x000000232423723e */ /* 0x000fe200048070ff */
[C---:B------:R-:W-:Y:S01]  /*aba0*/  FFMA R56, R81.reuse, R139, R56 ;  /* 0x0000008b51387223 */ /* 0x040fe20000000038 */
[----:B------:R-:W-:Y:S01]  /*abb0*/  F2FP.SATFINITE.E4M3.F32.PACK_AB_MERGE_C R39, R40, R39, RZ ;  /* 0x000000272827723e */ /* 0x000fe200048070ff */
[C---:B------:R-:W-:Y:S01]  /*abc0*/  FFMA R57, R81.reuse, R82, R57 ;  /* 0x0000005251397223 */ /* 0x040fe20000000039 */
[----:B------:R-:W-:Y:S01]  /*abd0*/  F2FP.SATFINITE.E4M3.F32.PACK_AB_MERGE_C R43, R44, R43, RZ ;  /* 0x0000002b2c2b723e */ /* 0x000fe200048070ff */
[C---:B------:R-:W-:Y:S01]  /*abe0*/  FFMA R58, R81.reuse, R83, R58 ;  /* 0x00000053513a7223 */ /* 0x040fe2000000003a */
[C---:B------:R-:W-:Y:S01]  /*abf0*/  FFMA R59, R81.reuse, R84, R59 ;  /* 0x00000054513b7223 */ /* 0x040fe2000000003b */
[----:B------:R-:W-:Y:S01]  /*ac00*/  F2FP.SATFINITE.E4M3.F32.PACK_AB_MERGE_C R33, R34, R33, R35 ;  /* 0x000000212221723e */ /* 0x000fe20004807023 */
        /* <DEDUP_REMOVED lines=11> */
[----:B------:R-:W-:Y:S05]  /*acc0*/  F2FP.SATFINITE.E4M3.F32.PACK_AB_MERGE_C R51, R58, R57, R59 ;  /* 0x000000393a33723e */ /* 0x000fea000480703b */
        /* <DEDUP_REMOVED lines=18> */
.L_x_124:
[----:B------:R-:W-:Y:S05]  /*adf0*/  BSYNC.RECONVERGENT B0 ;  /* 0x0000000000007941 */ /* 0x000fea0003800200 */
.L_x_123:
[----:B------:R-:W-:Y:S01]  /*ae00*/  BAR.SYNC.DEFER_BLOCKING 0x1, 0x80 ;  /* 0x0042000000007b1d */ /* 0x000fe20000010000 */
[----:B------:R-:W-:Y:S01]  /*ae10*/  ISETP.NE.AND P2, PT, R190, RZ, PT ;  /* 0x000000ffbe00720c */ /* 0x000fe20003f45270 */
[----:B------:R-:W-:Y:S01]  /*ae20*/  IMAD.IADD R20, R75, 0x1, R147 ;  /* 0x000000014b147824 */ /* 0x000fe200078e0293 */
[----:B------:R-:W-:Y:S01]  /*ae30*/  ISETP.NE.AND P0, PT, R191, 0x2, PT ;  /* 0x00000002bf00780c */ /* 0x000fe20003f05270 */
[----:B------:R-:W-:Y:S01]  /*ae40*/  IMAD.IADD R21, R77, 0x1, R170 ;  /* 0x000000014d157824 */ /* 0x000fe200078e02aa */
[----:B------:R-:W-:Y:S02]  /*ae50*/  ISETP.NE.AND P1, PT, R76, 0x2, PT ;  /* 0x000000024c00780c */ /* 0x000fe40003f25270 */
[----:B------:R-:W-:Y:S02]  /*ae60*/  SEL R3, RZ, 0x1, P0 ;  /* 0x00000001ff037807 */ /* 0x000fe40000000000 */
[----:B------:R-:W-:Y:S02]  /*ae70*/  SEL R0, RZ, 0x1, P1 ;  /* 0x00000001ff007807 */ /* 0x000fe40000800000 */
[----:B------:R-:W-:Y:S02]  /*ae80*/  LOP3.LUT R182, R182, R3, RZ, 0x3c, !PT ;  /* 0x00000003b6b67212 */ /* 0x000fe400078e3cff */
[----:B------:R-:W-:Y:S02]  /*ae90*/  LOP3.LUT R183, R183, R0, RZ, 0x3c, !PT ;  /* 0x00000000b7b77212 */ /* 0x000fe400078e3cff */
[----:B------:R-:W-:Y:S02]  /*aea0*/  @P2 R2UR UR36, R179 ;  /* 0x00000000b32422ca */ /* 0x000fe400000e0000 */
[----:B------:R-:W-:Y:S02]  /*aeb0*/  SEL R191, R191, RZ, P0 ;  /* 0x000000ffbfbf7207 */ /* 0x000fe40000000000 */
[----:B------:R-:W-:Y:S01]  /*aec0*/  SEL R76, R76, RZ, P1 ;  /* 0x000000ff4c4c7207 */ /* 0x000fe20000800000 */
[----:B------:R-:W-:Y:S10]  /*aed0*/  @P2 BRA `(.L_x_125) ;  /* 0xffffff9800d82947 */ /* 0x000ff4000383ffff */
[----:B------:R-:W-:Y:S05]  /*aee0*/  EXIT ;  /* 0x000000000000794d */ /* 0x000fea0003800000 */
.L_x_19:
[----:B--2---:R2:W1:Y:S02]  /*aef0*/  SYNCS.PHASECHK.TRANS64.TRYWAIT P0, [R3+URZ+0xe0], R2 ;  /* 0x0000e002030075a7 */ /* 0x00446400080011ff */
[----:B-1----:R-:W-:Y:S05]  /*af00*/  @!P0 NANOSLEEP.SYNCS 0x989680 ;  /* 0x009896800000895d */ /* 0x002fea0003900000 */
[----:B------:R-:W1:Y:S02]  /*af10*/  @!P0 SYNCS.PHASECHK.TRANS64 P0, [R3+URZ+0xe0], R2 ;  /* 0x0000e002030085a7 */ /* 0x000e6400080010ff */
[----:B-1----:R-:W-:Y:S05]  /*af20*/  @!P0 BRA `(.L_x_19) ;  /* 0xfffffffc00f08947 */ /* 0x002fea000383ffff */
[----:B------:R-:W-:Y:S05]  /*af30*/  BRA `(.L_x_126) ;  /* 0xffffff6400987947 */ /* 0x000fea000383ffff */
.L_x_22:
[----:B-1----:R-:W-:-:S07]  /*af40*/  MOV R2, UR33 ;  /* 0x0000002100027c02 */ /* 0x002fce0008000f00 */
.L_x_127:
[----:B-1----:R1:W2:Y:S02]  /*af50*/  SYNCS.PHASECHK.TRANS64.TRYWAIT P0, [R2+URZ+0x20], R5 ;  /* 0x00002005020075a7 */ /* 0x0022a400080011ff */
[----:B--2---:R-:W-:Y:S05]  /*af60*/  @!P0 NANOSLEEP.SYNCS 0x989680 ;  /* 0x009896800000895d */ /* 0x004fea0003900000 */
[----:B------:R-:W2:Y:S02]  /*af70*/  @!P0 SYNCS.PHASECHK.TRANS64 P0, [R2+URZ+0x20], R5 ;  /* 0x00002005020085a7 */ /* 0x000ea400080010ff */
[----:B--2---:R-:W-:Y:S05]  /*af80*/  @!P0 BRA `(.L_x_127) ;  /* 0xfffffffc00f08947 */ /* 0x004fea000383ffff */
[----:B------:R-:W-:Y:S05]  /*af90*/  BRA `(.L_x_21) ;  /* 0xffffff6400e87947 */ /* 0x000fea000383ffff */
.L_x_28:
[----:B-1----:R-:W-:-:S07]  /*afa0*/  MOV R2, UR17 ;  /* 0x0000001100027c02 */ /* 0x002fce0008000f00 */
.L_x_128:
[----:B-1----:R1:W2:Y:S02]  /*afb0*/  SYNCS.PHASECHK.TRANS64.TRYWAIT P0, [R2+URZ+0x20], R5 ;  /* 0x00002005020075a7 */ /* 0x0022a400080011ff */
[----:B--2---:R-:W-:Y:S05]  /*afc0*/  @!P0 NANOSLEEP.SYNCS 0x989680 ;  /* 0x009896800000895d */ /* 0x004fea0003900000 */
[----:B------:R-:W2:Y:S02]  /*afd0*/  @!P0 SYNCS.PHASECHK.TRANS64 P0, [R2+URZ+0x20], R5 ;  /* 0x00002005020085a7 */ /* 0x000ea400080010ff */
[----:B--2---:R-:W-:Y:S05]  /*afe0*/  @!P0 BRA `(.L_x_128) ;  /* 0xfffffffc00f08947 */ /* 0x004fea000383ffff */
[----:B------:R-:W-:Y:S05]  /*aff0*/  BRA `(.L_x_27) ;  /* 0xffffff6800907947 */ /* 0x000fea000383ffff */
.L_x_32:
[----:B-1----:R1:W2:Y:S02]  /*b000*/  SYNCS.PHASECHK.TRANS64.TRYWAIT P0, [R2+URZ+0x90], R3 ;  /* 0x00009003020075a7 */ /* 0x0022a400080011ff */
[----:B--2---:R-:W-:Y:S05]  /*b010*/  @!P0 NANOSLEEP.SYNCS 0x989680 ;  /* 0x009896800000895d */ /* 0x004fea0003900000 */
[----:B------:R-:W2:Y:S02]  /*b020*/  @!P0 SYNCS.PHASECHK.TRANS64 P0, [R2+URZ+0x90], R3 ;  /* 0x00009003020085a7 */ /* 0x000ea400080010ff */
[----:B--2---:R-:W-:Y:S05]  /*b030*/  @!P0 BRA `(.L_x_32) ;  /* 0xfffffffc00f08947 */ /* 0x004fea000383ffff */
[----:B------:R-:W-:Y:S05]  /*b040*/  BRA `(.L_x_129) ;  /* 0xffffff6c00207947 */ /* 0x000fea000383ffff */
.L_x_36:
[----:B----4-:R-:W-:-:S07]  /*b050*/  MOV R0, UR5 ;  /* 0x0000000500007c02 */ /* 0x010fce0008000f00 */
.L_x_130:
[----:B-1----:R1:W2:Y:S02]  /*b060*/  SYNCS.PHASECHK.TRANS64.TRYWAIT P0, [R0+URZ], R3 ;  /* 0x00000003000075a7 */ /* 0x0022a400080011ff */
[----:B--2---:R-:W-:Y:S05]  /*b070*/  @!P0 NANOSLEEP.SYNCS 0x989680 ;  /* 0x009896800000895d */ /* 0x004fea0003900000 */
[----:B------:R-:W2:Y:S02]  /*b080*/  @!P0 SYNCS.PHASECHK.TRANS64 P0, [R0+URZ], R3 ;  /* 0x00000003000085a7 */ /* 0x000ea400080010ff */
[----:B--2---:R-:W-:Y:S05]  /*b090*/  @!P0 BRA `(.L_x_130) ;  /* 0xfffffffc00f08947 */ /* 0x004fea000383ffff */
[----:B------:R-:W-:Y:S05]  /*b0a0*/  BRA `(.L_x_131) ;  /* 0xffffff7000907947 */ /* 0x000fea000383ffff */
.L_x_37:
[----:B----4-:R-:W-:-:S07]  /*b0b0*/  MOV R0, UR5 ;  /* 0x0000000500007c02 */ /* 0x010fce0008000f00 */
.L_x_132:
[----:B-1----:R1:W2:Y:S02]  /*b0c0*/  SYNCS.PHASECHK.TRANS64.TRYWAIT P0, [R0+URZ], R3 ;  /* 0x00000003000075a7 */ /* 0x0022a400080011ff */
[----:B--2---:R-:W-:Y:S05]  /*b0d0*/  @!P0 NANOSLEEP.SYNCS 0x989680 ;  /* 0x009896800000895d */ /* 0x004fea0003900000 */
[----:B------:R-:W2:Y:S02]  /*b0e0*/  @!P0 SYNCS.PHASECHK.TRANS64 P0, [R0+URZ], R3 ;  /* 0x00000003000085a7 */ /* 0x000ea400080010ff */
[----:B--2---:R-:W-:Y:S05]  /*b0f0*/  @!P0 BRA `(.L_x_132) ;  /* 0xfffffffc00f08947 */ /* 0x004fea000383ffff */
[----:B------:R-:W-:Y:S05]  /*b100*/  BRA `(.L_x_133) ;  /* 0xffffff70009c7947 */ /* 0x000fea000383ffff */
.L_x_38:
[----:B----4-:R-:W-:-:S07]  /*b110*/  MOV R0, UR5 ;  /* 0x0000000500007c02 */ /* 0x010fce0008000f00 */
.L_x_134:
[----:B-1----:R1:W2:Y:S02]  /*b120*/  SYNCS.PHASECHK.TRANS64.TRYWAIT P0, [R0+URZ], R3 ;  /* 0x00000003000075a7 */ /* 0x0022a400080011ff */
[----:B--2---:R-:W-:Y:S05]  /*b130*/  @!P0 NANOSLEEP.SYNCS 0x989680 ;  /* 0x009896800000895d */ /* 0x004fea0003900000 */
[----:B------:R-:W2:Y:S02]  /*b140*/  @!P0 SYNCS.PHASECHK.TRANS64 P0, [R0+URZ], R3 ;  /* 0x00000003000085a7 */ /* 0x000ea400080010ff */
[----:B--2---:R-:W-:Y:S05]  /*b150*/  @!P0 BRA `(.L_x_134) ;  /* 0xfffffffc00f08947 */ /* 0x004fea000383ffff */
[----:B------:R-:W-:Y:S05]  /*b160*/  BRA `(.L_x_135) ;  /* 0xffffff7000a87947 */ /* 0x000fea000383ffff */
.L_x_41:
[----:B-1----:R1:W2:Y:S02]  /*b170*/  SYNCS.PHASECHK.TRANS64.TRYWAIT P0, [R0+URZ+0xd0], R5 ;  /* 0x0000d005000075a7 */ /* 0x0022a400080011ff */
[----:B--2---:R-:W-:Y:S05]  /*b180*/  @!P0 NANOSLEEP.SYNCS 0x989680 ;  /* 0x009896800000895d */ /* 0x004fea0003900000 */
[----:B------:R-:W2:Y:S02]  /*b190*/  @!P0 SYNCS.PHASECHK.TRANS64 P0, [R0+URZ+0xd0], R5 ;  /* 0x0000d005000085a7 */ /* 0x000ea400080010ff */
[----:B--2---:R-:W-:Y:S05]  /*b1a0*/  @!P0 BRA `(.L_x_41) ;  /* 0xfffffffc00f08947 */ /* 0x004fea000383ffff */
[----:B------:R-:W-:Y:S05]  /*b1b0*/  BRA `(.L_x_136) ;  /* 0xffffff7400047947 */ /* 0x000fea000383ffff */
.L_x_42:
[----:B------:R-:W-:-:S07]  /*b1c0*/  MOV R0, UR5 ;  /* 0x0000000500007c02 */ /* 0x000fce0008000f00 */
.L_x_137:
[----:B-1----:R1:W2:Y:S02]  /*b1d0*/  SYNCS.PHASECHK.TRANS64.TRYWAIT P0, [R0+URZ+0xa0], R5 ;  /* 0x0000a005000075a7 */ /* 0x0022a400080011ff */
[----:B--2---:R-:W-:Y:S05]  /*b1e0*/  @!P0 NANOSLEEP.SYNCS 0x989680 ;  /* 0x009896800000895d */ /* 0x004fea0003900000 */
[----:B------:R-:W2:Y:S02]  /*b1f0*/  @!P0 SYNCS.PHASECHK.TRANS64 P0, [R0+URZ+0xa0], R5 ;  /* 0x0000a005000085a7 */ /* 0x000ea400080010ff */
[----:B--2---:R-:W-:Y:S05]  /*b200*/  @!P0 BRA `(.L_x_137) ;  /* 0xfffffffc00f08947 */ /* 0x004fea000383ffff */
[----:B------:R-:W-:Y:S05]  /*b210*/  BRA `(.L_x_138) ;  /* 0xffffff7400147947 */ /* 0x000fea000383ffff */
.L_x_43:
[----:B-1----:R1:W2:Y:S02]  /*b220*/  SYNCS.PHASECHK.TRANS64.TRYWAIT P1, [R0+URZ+0x90], R5 ;  /* 0x00009005000075a7 */ /* 0x0022a400080211ff */
[----:B--2---:R-:W-:Y:S05]  /*b230*/  @!P1 NANOSLEEP.SYNCS 0x989680 ;  /* 0x009896800000995d */ /* 0x004fea0003900000 */
[----:B------:R-:W2:Y:S02]  /*b240*/  @!P1 SYNCS.PHASECHK.TRANS64 P1, [R0+URZ+0x90], R5 ;  /* 0x00009005000095a7 */ /* 0x000ea400080210ff */
[----:B--2---:R-:W-:Y:S05]  /*b250*/  @!P1 BRA `(.L_x_43) ;  /* 0xfffffffc00f09947 */ /* 0x004fea000383ffff */
[----:B------:R-:W-:Y:S05]  /*b260*/  BRA `(.L_x_139) ;  /* 0xffffff7400447947 */ /* 0x000fea000383ffff */
.L_x_46:
[----:B------:R-:W-:-:S07]  /*b270*/  MOV R0, UR5 ;  /* 0x0000000500007c02 */ /* 0x000fce0008000f00 */
.L_x_140:
[----:B-1----:R1:W2:Y:S02]  /*b280*/  SYNCS.PHASECHK.TRANS64.TRYWAIT P0, [R0+URZ+0xa0], R3 ;  /* 0x0000a003000075a7 */ /* 0x0022a400080011ff */
[----:B--2---:R-:W-:Y:S05]  /*b290*/  @!P0 NANOSLEEP.SYNCS 0x989680 ;  /* 0x009896800000895d */ /* 0x004fea0003900000 */
[----:B------:R-:W2:Y:S02]  /*b2a0*/  @!P0 SYNCS.PHASECHK.TRANS64 P0, [R0+URZ+0xa0], R3 ;  /* 0x0000a003000085a7 */ /* 0x000ea400080010ff */
[----:B--2---:R-:W-:Y:S05]  /*b2b0*/  @!P0 BRA `(.L_x_140) ;  /* 0xfffffffc00f08947 */ /* 0x004fea000383ffff */
[----:B------:R-:W-:Y:S05]  /*b2c0*/  BRA `(.L_x_45) ;  /* 0xffffff7400987947 */ /* 0x000fea000383ffff */
.L_x_53:
[----:B-1----:R1:W2:Y:S02]  /*b2d0*/  SYNCS.PHASECHK.TRANS64.TRYWAIT P1, [R0+URZ+0x90], R5 ;  /* 0x00009005000075a7 */ /* 0x0022a400080211ff */
[----:B--2---:R-:W-:Y:S05]  /*b2e0*/  @!P1 NANOSLEEP.SYNCS 0x989680 ;  /* 0x009896800000995d */ /* 0x004fea0003900000 */
[----:B------:R-:W2:Y:S02]  /*b2f0*/  @!P1 SYNCS.PHASECHK.TRANS64 P1, [R0+URZ+0x90], R5 ;  /* 0x00009005000095a7 */ /* 0x000ea400080210ff */
[----:B--2---:R-:W-:Y:S05]  /*b300*/  @!P1 BRA `(.L_x_53) ;  /* 0xfffffffc00f09947 */ /* 0x004fea000383ffff */
[----:B------:R-:W-:Y:S05]  /*b310*/  BRA `(.L_x_141) ;  /* 0xffffff7800f87947 */ /* 0x000fea000383ffff */
.L_x_54:
[----:B------:R-:W-:-:S07]  /*b320*/  MOV R3, UR8 ;  /* 0x0000000800037c02 */ /* 0x000fce0008000f00 */
.L_x_142:
[----:B-1----:R1:W2:Y:S02]  /*b330*/  SYNCS.PHASECHK.TRANS64.TRYWAIT P0, [R3+URZ+0xc0], R0 ;  /* 0x0000c000030075a7 */ /* 0x0022a400080011ff */
[----:B--2---:R-:W-:Y:S05]  /*b340*/  @!P0 NANOSLEEP.SYNCS 0x989680 ;  /* 0x009896800000895d */ /* 0x004fea0003900000 */
[----:B------:R-:W2:Y:S02]  /*b350*/  @!P0 SYNCS.PHASECHK.TRANS64 P0, [R3+URZ+0xc0], R0 ;  /* 0x0000c000030085a7 */ /* 0x000ea400080010ff */
[----:B--2---:R-:W-:Y:S05]  /*b360*/  @!P0 BRA `(.L_x_142) ;  /* 0xfffffffc00f08947 */ /* 0x004fea000383ffff */
[----:B------:R-:W-:Y:S05]  /*b370*/  BRA `(.L_x_143) ;  /* 0xffffff7c00307947 */ /* 0x000fea000383ffff */
.L_x_57:
[----:B------:R-:W-:Y:S07]  /*b380*/  MOV R0, UR7 ;  /* 0x0000000700007c02 */ /* 0x000fee0008000f00 */
.L_x_144:
[----:B-1----:R1:W2:Y:S02]  /*b390*/  SYNCS.PHASECHK.TRANS64.TRYWAIT P0, [R0+URZ], R3 ;  /* 0x00000003000075a7 */ /* 0x0022a400080011ff */
[----:B--2---:R-:W-:Y:S05]  /*b3a0*/  @!P0 NANOSLEEP.SYNCS 0x989680 ;  /* 0x009896800000895d */ /* 0x004fea0003900000 */
[----:B------:R-:W2:Y:S02]  /*b3b0*/  @!P0 SYNCS.PHASECHK.TRANS64 P0, [R0+URZ], R3 ;  /* 0x00000003000085a7 */ /* 0x000ea400080010ff */
[----:B--2---:R-:W-:Y:S05]  /*b3c0*/  @!P0 BRA `(.L_x_144) ;  /* 0xfffffffc00f08947 */ /* 0x004fea000383ffff */
[----:B------:R-:W-:Y:S05]  /*b3d0*/  BRA `(.L_x_56) ;  /* 0xffffff7c004c7947 */ /* 0x000fea000383ffff */
.L_x_60:
[----:B------:R-:W-:-:S07]  /*b3e0*/  MOV R0, UR5 ;  /* 0x0000000500007c02 */ /* 0x000fce0008000f00 */
.L_x_145:
[----:B--2---:R2:W3:Y:S02]  /*b3f0*/  SYNCS.PHASECHK.TRANS64.TRYWAIT P0, [R0+URZ], R3 ;  /* 0x00000003000075a7 */ /* 0x0044e400080011ff */
[----:B---3--:R-:W-:Y:S05]  /*b400*/  @!P0 NANOSLEEP.SYNCS 0x989680 ;  /* 0x009896800000895d */ /* 0x008fea0003900000 */
[----:B------:R-:W3:Y:S02]  /*b410*/  @!P0 SYNCS.PHASECHK.TRANS64 P0, [R0+URZ], R3 ;  /* 0x00000003000085a7 */ /* 0x000ee400080010ff */
[----:B---3--:R-:W-:Y:S05]  /*b420*/  @!P0 BRA `(.L_x_145) ;  /* 0xfffffffc00f08947 */ /* 0x008fea000383ffff */
[----:B------:R-:W-:Y:S05]  /*b430*/  BRA `(.L_x_146) ;  /* 0xffffff8000007947 */ /* 0x000fea000383ffff */
.L_x_61:
[----:B------:R-:W-:-:S07]  /*b440*/  MOV R0, UR7 ;  /* 0x0000000700007c02 */ /* 0x000fce0008000f00 */
.L_x_147:
[----:B--2---:R2:W3:Y:S02]  /*b450*/  SYNCS.PHASECHK.TRANS64.TRYWAIT P0, [R0+URZ], R3 ;  /* 0x00000003000075a7 */ /* 0x0044e400080011ff */
[----:B---3--:R-:W-:Y:S05]  /*b460*/  @!P0 NANOSLEEP.SYNCS 0x989680 ;  /* 0x009896800000895d */ /* 0x008fea0003900000 */
[----:B------:R-:W3:Y:S02]  /*b470*/  @!P0 SYNCS.PHASECHK.TRANS64 P0, [R0+URZ], R3 ;  /* 0x00000003000085a7 */ /* 0x000ee400080010ff */
[----:B---3--:R-:W-:Y:S05]  /*b480*/  @!P0 BRA `(.L_x_147) ;  /* 0xfffffffc00f08947 */ /* 0x008fea000383ffff */
[----:B------:R-:W-:Y:S05]  /*b490*/  BRA `(.L_x_148) ;  /* 0xffffff80000c7947 */ /* 0x000fea000383ffff */
.L_x_66:
[----:B--2---:R2:W3:Y:S02]  /*b4a0*/  SYNCS.PHASECHK.TRANS64.TRYWAIT P0, [R0+URZ+0x90], R3 ;  /* 0x00009003000075a7 */ /* 0x0044e400080011ff */
[----:B---3--:R-:W-:Y:S05]  /*b4b0*/  @!P0 NANOSLEEP.SYNCS 0x989680 ;  /* 0x009896800000895d */ /* 0x008fea0003900000 */
[----:B------:R-:W3:Y:S02]  /*b4c0*/  @!P0 SYNCS.PHASECHK.TRANS64 P0, [R0+URZ+0x90], R3 ;  /* 0x00009003000085a7 */ /* 0x000ee400080010ff */
[----:B---3--:R-:W-:Y:S05]  /*b4d0*/  @!P0 BRA `(.L_x_66) ;  /* 0xfffffffc00f08947 */ /* 0x008fea000383ffff */
[----:B------:R-:W-:Y:S05]  /*b4e0*/  BRA `(.L_x_149) ;  /* 0xffffff8400187947 */ /* 0x000fea000383ffff */
.L_x_69:
[----:B------:R-:W-:Y:S07]  /*b4f0*/  MOV R0, UR7 ;  /* 0x0000000700007c02 */ /* 0x000fee0008000f00 */
.L_x_150:
[----:B--2---:R2:W3:Y:S02]  /*b500*/  SYNCS.PHASECHK.TRANS64.TRYWAIT P0, [R0+URZ+0x88], R3 ;  /* 0x00008803000075a7 */ /* 0x0044e400080011ff */
[----:B---3--:R-:W-:Y:S05]  /*b510*/  @!P0 NANOSLEEP.SYNCS 0x989680 ;  /* 0x009896800000895d */ /* 0x008fea0003900000 */
[----:B------:R-:W3:Y:S02]  /*b520*/  @!P0 SYNCS.PHASECHK.TRANS64 P0, [R0+URZ+0x88], R3 ;  /* 0x00008803000085a7 */ /* 0x000ee400080010ff */
[----:B---3--:R-:W-:Y:S05]  /*b530*/  @!P0 BRA `(.L_x_150) ;  /* 0xfffffffc00f08947 */ /* 0x008fea000383ffff */
[----:B------:R-:W-:Y:S05]  /*b540*/  BRA `(.L_x_68) ;  /* 0xffffff8400f87947 */ /* 0x000fea000383ffff */
.L_x_72:
[----:B------:R-:W-:Y:S07]  /*b550*/  MOV R3, UR7 ;  /* 0x0000000700037c02 */ /* 0x000fee0008000f00 */
.L_x_151:
[----:B-1----:R1:W2:Y:S02]  /*b560*/  SYNCS.PHASECHK.TRANS64.TRYWAIT P0, [R3+URZ+0x60], R12 ;  /* 0x0000600c030075a7 */ /* 0x0022a400080011ff */
[----:B--2---:R-:W-:Y:S05]  /*b570*/  @!P0 NANOSLEEP.SYNCS 0x989680 ;  /* 0x009896800000895d */ /* 0x004fea0003900000 */
[----:B------:R-:W2:Y:S02]  /*b580*/  @!P0 SYNCS.PHASECHK.TRANS64 P0, [R3+URZ+0x60], R12 ;  /* 0x0000600c030085a7 */ /* 0x000ea400080010ff */
[----:B--2---:R-:W-:Y:S05]  /*b590*/  @!P0 BRA `(.L_x_151) ;  /* 0xfffffffc00f08947 */ /* 0x004fea000383ffff */
[----:B------:R-:W-:Y:S05]  /*b5a0*/  BRA `(.L_x_152) ;  /* 0xffffff8800707947 */ /* 0x000fea000383ffff */
.L_x_73:
[----:B-1----:R-:W-:Y:S07]  /*b5b0*/  MOV R3, UR7 ;  /* 0x0000000700037c02 */ /* 0x002fee0008000f00 */
.L_x_153:
[----:B-1----:R1:W2:Y:S02]  /*b5c0*/  SYNCS.PHASECHK.TRANS64.TRYWAIT P0, [R3+URZ+0x68], R12 ;  /* 0x0000680c030075a7 */ /* 0x0022a400080011ff */
[----:B--2---:R-:W-:Y:S05]  /*b5d0*/  @!P0 NANOSLEEP.SYNCS 0x989680 ;  /* 0x009896800000895d */ /* 0x004fea0003900000 */
[----:B------:R-:W2:Y:S02]  /*b5e0*/  @!P0 SYNCS.PHASECHK.TRANS64 P0, [R3+URZ+0x68], R12 ;  /* 0x0000680c030085a7 */ /* 0x000ea400080010ff */
[----:B--2---:R-:W-:Y:S05]  /*b5f0*/  @!P0 BRA `(.L_x_153) ;  /* 0xfffffffc00f08947 */ /* 0x004fea000383ffff */
[----:B------:R-:W-:Y:S05]  /*b600*/  BRA `(.L_x_154) ;  /* 0xffffff8800ac7947 */ /* 0x000fea000383ffff */
.L_x_74:
[----:B-1----:R-:W-:Y:S07]  /*b610*/  MOV R3, UR7 ;  /* 0x0000000700037c02 */ /* 0x002fee0008000f00 */
.L_x_155:
[----:B-1----:R1:W2:Y:S02]  /*b620*/  SYNCS.PHASECHK.TRANS64.TRYWAIT P0, [R3+URZ+0x70], R12 ;  /* 0x0000700c030075a7 */ /* 0x0022a400080011ff */
[----:B--2---:R-:W-:Y:S05]  /*b630*/  @!P0 NANOSLEEP.SYNCS 0x989680 ;  /* 0x009896800000895d */ /* 0x004fea0003900000 */
[----:B------:R-:W2:Y:S02]  /*b640*/  @!P0 SYNCS.PHASECHK.TRANS64 P0, [R3+URZ+0x70], R12 ;  /* 0x0000700c030085a7 */ /* 0x000ea400080010ff */
[----:B--2---:R-:W-:Y:S05]  /*b650*/  @!P0 BRA `(.L_x_155) ;  /* 0xfffffffc00f08947 */ /* 0x004fea000383ffff */
[----:B------:R-:W-:Y:S05]  /*b660*/  BRA `(.L_x_156) ;  /* 0xffffff8800f47947 */ /* 0x000fea000383ffff */
.L_x_75:
[----:B------:R-:W-:Y:S07]  /*b670*/  MOV R3, UR7 ;  /* 0x0000000700037c02 */ /* 0x000fee0008000f00 */
.L_x_157:
[----:B-1----:R1:W2:Y:S02]  /*b680*/  SYNCS.PHASECHK.TRANS64.TRYWAIT P0, [R3+URZ+0x78], R12 ;  /* 0x0000780c030075a7 */ /* 0x0022a400080011ff */
[----:B--2---:R-:W-:Y:S05]  /*b690*/  @!P0 NANOSLEEP.SYNCS 0x989680 ;  /* 0x009896800000895d */ /* 0x004fea0003900000 */
[----:B------:R-:W2:Y:S02]  /*b6a0*/  @!P0 SYNCS.PHASECHK.TRANS64 P0, [R3+URZ+0x78], R12 ;  /* 0x0000780c030085a7 */ /* 0x000ea400080010ff */
[----:B--2---:R-:W-:Y:S05]  /*b6b0*/  @!P0 BRA `(.L_x_157) ;  /* 0xfffffffc00f08947 */ /* 0x004fea000383ffff */
[----:B------:R-:W-:Y:S05]  /*b6c0*/  BRA `(.L_x_158) ;  /* 0xffffff8c007c7947 */ /* 0x000fea000383ffff */
.L_x_77:
[----:B------:R-:W-:-:S07]  /*b6d0*/  MOV R0, UR7 ;  /* 0x0000000700007c02 */ /* 0x000fce0008000f00 */
.L_x_159:
[----:B-1----:R1:W3:Y:S02]  /*b6e0*/  SYNCS.PHASECHK.TRANS64.TRYWAIT P0, [R0+URZ+0x60], R3 ;  /* 0x00006003000075a7 */ /* 0x0022e400080011ff */
[----:B---3--:R-:W-:Y:S05]  /*b6f0*/  @!P0 NANOSLEEP.SYNCS 0x989680 ;  /* 0x009896800000895d */ /* 0x008fea0003900000 */
[----:B------:R-:W3:Y:S02]  /*b700*/  @!P0 SYNCS.PHASECHK.TRANS64 P0, [R0+URZ+0x60], R3 ;  /* 0x00006003000085a7 */ /* 0x000ee400080010ff */
[----:B---3--:R-:W-:Y:S05]  /*b710*/  @!P0 BRA `(.L_x_159) ;  /* 0xfffffffc00f08947 */ /* 0x008fea000383ffff */
[----:B------:R-:W-:Y:S05]  /*b720*/  BRA `(.L_x_160) ;  /* 0xffffff8c00ec7947 */ /* 0x000fea000383ffff */
.L_x_78:
[----:B-1----:R-:W-:-:S07]  /*b730*/  MOV R0, UR7 ;  /* 0x0000000700007c02 */ /* 0x002fce0008000f00 */
.L_x_161:
[----:B-1----:R1:W3:Y:S02]  /*b740*/  SYNCS.PHASECHK.TRANS64.TRYWAIT P0, [R0+URZ+0x68], R3 ;  /* 0x00006803000075a7 */ /* 0x0022e400080011ff */
[----:B---3--:R-:W-:Y:S05]  /*b750*/  @!P0 NANOSLEEP.SYNCS 0x989680 ;  /* 0x009896800000895d */ /* 0x008fea0003900000 */
[----:B------:R-:W3:Y:S02]  /*b760*/  @!P0 SYNCS.PHASECHK.TRANS64 P0, [R0+URZ+0x68], R3 ;  /* 0x00006803000085a7 */ /* 0x000ee400080010ff */
[----:B---3--:R-:W-:Y:S05]  /*b770*/  @!P0 BRA `(.L_x_161) ;  /* 0xfffffffc00f08947 */ /* 0x008fea000383ffff */
[----:B------:R-:W-:Y:S05]  /*b780*/  BRA `(.L_x_162) ;  /* 0xffffff8c00dc7947 */ /* 0x000fea000383ffff */
.L_x_79:
[----:B-1----:R-:W-:-:S07]  /*b790*/  MOV R0, UR7 ;  /* 0x0000000700007c02 */ /* 0x002fce0008000f00 */
.L_x_163:
[----:B-1----:R1:W3:Y:S02]  /*b7a0*/  SYNCS.PHASECHK.TRANS64.TRYWAIT P0, [R0+URZ+0x70], R3 ;  /* 0x00007003000075a7 */ /* 0x0022e400080011ff */
[----:B---3--:R-:W-:Y:S05]  /*b7b0*/  @!P0 NANOSLEEP.SYNCS 0x989680 ;  /* 0x009896800000895d */ /* 0x008fea0003900000 */
[----:B------:R-:W3:Y:S02]  /*b7c0*/  @!P0 SYNCS.PHASECHK.TRANS64 P0, [R0+URZ+0x70], R3 ;  /* 0x00007003000085a7 */ /* 0x000ee400080010ff */
[----:B---3--:R-:W-:Y:S05]  /*b7d0*/  @!P0 BRA `(.L_x_163) ;  /* 0xfffffffc00f08947 */ /* 0x008fea000383ffff */
[----:B------:R-:W-:Y:S05]  /*b7e0*/  BRA `(.L_x_164) ;  /* 0xffffff8c00cc7947 */ /* 0x000fea000383ffff */
.L_x_81:
[----:B--2---:R2:W4:Y:S02]  /*b7f0*/  SYNCS.PHASECHK.TRANS64.TRYWAIT P0, [R0+URZ+0x90], R3 ;  /* 0x00009003000075a7 */ /* 0x00452400080011ff */
[----:B----4-:R-:W-:Y:S05]  /*b800*/  @!P0 NANOSLEEP.SYNCS 0x989680 ;  /* 0x009896800000895d */ /* 0x010fea0003900000 */
[----:B------:R-:W4:Y:S02]  /*b810*/  @!P0 SYNCS.PHASECHK.TRANS64 P0, [R0+URZ+0x90], R3 ;  /* 0x00009003000085a7 */ /* 0x000f2400080010ff */
[----:B----4-:R-:W-:Y:S05]  /*b820*/  @!P0 BRA `(.L_x_81) ;  /* 0xfffffffc00f08947 */ /* 0x010fea000383ffff */
[----:B------:R-:W-:Y:S05]  /*b830*/  BRA `(.L_x_165) ;  /* 0xffffff9000947947 */ /* 0x000fea000383ffff */
.L_x_92:
[----:B-1----:R1:W3:Y:S02]  /*b840*/  SYNCS.PHASECHK.TRANS64.TRYWAIT P1, [R3+URZ+0x40], R0 ;  /* 0x00004000030075a7 */ /* 0x0022e400080211ff */
[----:B---3--:R-:W-:Y:S05]  /*b850*/  @!P1 NANOSLEEP.SYNCS 0x989680 ;  /* 0x009896800000995d */ /* 0x008fea0003900000 */
[----:B------:R-:W3:Y:S02]  /*b860*/  @!P1 SYNCS.PHASECHK.TRANS64 P1, [R3+URZ+0x40], R0 ;  /* 0x00004000030095a7 */ /* 0x000ee400080210ff */
[----:B---3--:R-:W-:Y:S05]  /*b870*/  @!P1 BRA `(.L_x_92) ;  /* 0xfffffffc00f09947 */ /* 0x008fea000383ffff */
[----:B------:R-:W-:Y:S05]  /*b880*/  BRA `(.L_x_91) ;  /* 0xffffff9c00b87947 */ /* 0x000fea000383ffff */
.L_x_94:
[----:B-1----:R1:W4:Y:S02]  /*b890*/  SYNCS.PHASECHK.TRANS64.TRYWAIT P0, [R193+URZ+0xb0], R2 ;  /* 0x0000b002c10075a7 */ /* 0x00232400080011ff */
[----:B----4-:R-:W-:Y:S05]  /*b8a0*/  @!P0 NANOSLEEP.SYNCS 0x989680 ;  /* 0x009896800000895d */ /* 0x010fea0003900000 */
[----:B------:R-:W4:Y:S02]  /*b8b0*/  @!P0 SYNCS.PHASECHK.TRANS64 P0, [R193+URZ+0xb0], R2 ;  /* 0x0000b002c10085a7 */ /* 0x000f2400080010ff */
[----:B----4-:R-:W-:Y:S05]  /*b8c0*/  @!P0 BRA `(.L_x_94) ;  /* 0xfffffffc00f08947 */ /* 0x010fea000383ffff */
[----:B------:R-:W-:Y:S05]  /*b8d0*/  BRA `(.L_x_93) ;  /* 0xffffffa000147947 */ /* 0x000fea000383ffff */
.L_x_103:
[----:B--2---:R2:W3:Y:S02]  /*b8e0*/  SYNCS.PHASECHK.TRANS64.TRYWAIT P0, [R204+URZ+0x40], R3 ;  /* 0x00004003cc0075a7 */ /* 0x0044e400080011ff */
[----:B---3--:R-:W-:Y:S05]  /*b8f0*/  @!P0 NANOSLEEP.SYNCS 0x989680 ;  /* 0x009896800000895d */ /* 0x008fea0003900000 */
[----:B------:R-:W3:Y:S02]  /*b900*/  @!P0 SYNCS.PHASECHK.TRANS64 P0, [R204+URZ+0x40], R3 ;  /* 0x00004003cc0085a7 */ /* 0x000ee400080010ff */
[----:B---3--:R-:W-:Y:S05]  /*b910*/  @!P0 BRA `(.L_x_103) ;  /* 0xfffffffc00f08947 */ /* 0x008fea000383ffff */
[----:B------:R-:W-:Y:S05]  /*b920*/  BRA `(.L_x_102) ;  /* 0xffffffb400207947 */ /* 0x000fea000383ffff */
.L_x_112:
[----:B--2---:R2:W3:Y:S02]  /*b930*/  SYNCS.PHASECHK.TRANS64.TRYWAIT P0, [R0+URZ+0x40], R5 ;  /* 0x00004005000075a7 */ /* 0x0044e400080011ff */
[----:B---3--:R-:W-:Y:S05]  /*b940*/  @!P0 NANOSLEEP.SYNCS 0x989680 ;  /* 0x009896800000895d */ /* 0x008fea0003900000 */
[----:B------:R-:W3:Y:S02]  /*b950*/  @!P0 SYNCS.PHASECHK.TRANS64 P0, [R0+URZ+0x40], R5 ;  /* 0x00004005000085a7 */ /* 0x000ee400080010ff */
[----:B---3--:R-:W-:Y:S05]  /*b960*/  @!P0 BRA `(.L_x_112) ;  /* 0xfffffffc00f08947 */ /* 0x008fea000383ffff */
[----:B------:R-:W-:Y:S05]  /*b970*/  BRA `(.L_x_111) ;  /* 0xffffffc800787947 */ /* 0x000fea000383ffff */
.L_x_121:
[----:B--2---:R2:W3:Y:S02]  /*b980*/  SYNCS.PHASECHK.TRANS64.TRYWAIT P0, [R0+URZ+0x40], R3 ;  /* 0x00004003000075a7 */ /* 0x0044e400080011ff */
[----:B---3--:R-:W-:Y:S05]  /*b990*/  @!P0 NANOSLEEP.SYNCS 0x989680 ;  /* 0x009896800000895d */ /* 0x008fea0003900000 */
[----:B------:R-:W3:Y:S02]  /*b9a0*/  @!P0 SYNCS.PHASECHK.TRANS64 P0, [R0+URZ+0x40], R3 ;  /* 0x00004003000085a7 */ /* 0x000ee400080010ff */
[----:B---3--:R-:W-:Y:S05]  /*b9b0*/  @!P0 BRA `(.L_x_121) ;  /* 0xfffffffc00f08947 */ /* 0x008fea000383ffff */
[----:B------:R-:W-:Y:S05]  /*b9c0*/  BRA `(.L_x_120) ;  /* 0xffffffdc00dc7947 */ /* 0x000fea000383ffff */
        .weak           $__internal_0_$__cuda_sm10x_tcgen05_guardrail_trap_col_being_dealloced_not_returned_by_alloc
        .type           $__internal_0_$__cuda_sm10x_tcgen05_guardrail_trap_col_being_dealloced_not_returned_by_alloc,@function
        .size           $__internal_0_$__cuda_sm10x_tcgen05_guardrail_trap_col_being_dealloced_not_returned_by_alloc,($__internal_1_$__cuda_sm10x_tcgen05_guardrail_trap_phase_invalid_during_alloc - $__internal_0_$__cuda_sm10x_tcgen05_guardrail_trap_col_being_dealloced_not_returned_by_alloc)
$__internal_0_$__cuda_sm10x_tcgen05_guardrail_trap_col_being_dealloced_not_returned_by_alloc:
[----:B------:R-:W-:Y:S05]  /*b9d0*/  BPT.TRAP 0x1 ;  /* 0x000000040000795c */ /* 0x000fea0000300000 */
[----:B------:R-:W-:-:S04]  /*b9e0*/  HFMA2 R3, -RZ, RZ, 0, 0 ;  /* 0x00000000ff037431 */ /* 0x000fc800000001ff */
[----:B------:R-:W-:Y:S05]  /*b9f0*/  RET.REL.NODEC R2 `(_ZN7cutlass13device_kernelINS_4gemm6kernel13GemmUniversalIN4cute5tupleIJiiiiEEENS1_10collective13CollectiveMmaINS1_35MainloopSm100TmaUmmaWarpSpecializedILi4ELi2ELi2ENS5_IJNS4_1CILi1EEESB_SB_EEEEENS5_IJNSA_ILi128EEENSA_ILi256EEENSA_ILi64EEEEEENS_12float_e4m3_tENS5_IJlSB_lEEESI_SJ_NS4_8TiledMMAINS4_8MMA_AtomIJNS4_10MMA_TraitsINS4_19SM100_MMA_F8F6F4_SSEJSI_SI_fSE_SF_NS4_17integral_constantINS4_4UMMA5MajorELSQ_0EEESR_NSO_INSP_7ScaleInELSS_0EEEST_EEEEEENS4_6LayoutISC_NS5_IJNSA_ILi0EEESX_SX_EEEEENS5_IJNS4_10UnderscoreES10_S10_EEEEENS4_13SM90_TMA_LOADENS4_14ComposedLayoutINS4_7SwizzleILi2ELi4ELi3EEENS4_18smem_ptr_flag_bitsILi8EEENSW_INS5_IJNSA_ILi8EEESG_EEENS5_IJSG_SB_EEEEEEEvNS4_8identityES13_S1D_vS1E_EENS_8epilogue10collective18CollectiveEpilogueINS1G_23Sm100TmaWarpSpecializedILi4ELi2ELi64ELb0ELb0EEEJSH_NS5_IJNSW_ISE_SB_EENSW_ISG_SB_EEEEESI_SJ_SI_SJ_NS1G_6fusion15FusionCallbacksIS1K_NS1O_17LinearCombinationISI_fSI_fLNS_15FloatRoundStyleE2EEESH_S1N_JEEENS4_5SM1004TMEM4LOAD26SM100_TMEM_LOAD_32dp32b64xES13_S1D_NS4_39AutoVectorizingCopyWithAssumedAlignmentILi128EEENS4_14SM90_TMA_STOREES1D_S1Z_S1Z_EEEvvEEEEvNT_6ParamsE) ;  /* 0xffffff4402807950 */ /* 0x000fea0003c3ffff */
        .weak           $__internal_1_$__cuda_sm10x_tcgen05_guardrail_trap_phase_invalid_during_alloc
        .type           $__internal_1_$__cuda_sm10x_tcgen05_guardrail_trap_phase_invalid_during_alloc,@function
        .size           $__internal_1_$__cuda_sm10x_tcgen05_guardrail_trap_phase_invalid_during_alloc,($__internal_2_$__cuda_sm10x_tcgen05_guardrail_trap_unallocated_columns_being_dealloced - $__internal_1_$__cuda_sm10x_tcgen05_guardrail_trap_phase_invalid_during_alloc)
$__internal_1_$__cuda_sm10x_tcgen05_guardrail_trap_phase_invalid_during_alloc:
[----:B------:R-:W-:Y:S05]  /*ba00*/  BPT.TRAP 0x1 ;  /* 0x000000040000795c */ /* 0x000fea0000300000 */
[----:B------:R-:W-:-:S04]  /*ba10*/  MOV R3, 0x0 ;  /* 0x0000000000037802 */ /* 0x000fc80000000f00 */
[----:B------:R-:W-:Y:S05]  /*ba20*/  RET.REL.NODEC R2 `(_ZN7cutlass13device_kernelINS_4gemm6kernel13GemmUniversalIN4cute5tupleIJiiiiEEENS1_10collective13CollectiveMmaINS1_35MainloopSm100TmaUmmaWarpSpecializedILi4ELi2ELi2ENS5_IJNS4_1CILi1EEESB_SB_EEEEENS5_IJNSA_ILi128EEENSA_ILi256EEENSA_ILi64EEEEEENS_12float_e4m3_tENS5_IJlSB_lEEESI_SJ_NS4_8TiledMMAINS4_8MMA_AtomIJNS4_10MMA_TraitsINS4_19SM100_MMA_F8F6F4_SSEJSI_SI_fSE_SF_NS4_17integral_constantINS4_4UMMA5MajorELSQ_0EEESR_NSO_INSP_7ScaleInELSS_0EEEST_EEEEEENS4_6LayoutISC_NS5_IJNSA_ILi0EEESX_SX_EEEEENS5_IJNS4_10UnderscoreES10_S10_EEEEENS4_13SM90_TMA_LOADENS4_14ComposedLayoutINS4_7SwizzleILi2ELi4ELi3EEENS4_18smem_ptr_flag_bitsILi8EEENSW_INS5_IJNSA_ILi8EEESG_EEENS5_IJSG_SB_EEEEEEEvNS4_8identityES13_S1D_vS1E_EENS_8epilogue10collective18CollectiveEpilogueINS1G_23Sm100TmaWarpSpecializedILi4ELi2ELi64ELb0ELb0EEEJSH_NS5_IJNSW_ISE_SB_EENSW_ISG_SB_EEEEESI_SJ_SI_SJ_NS1G_6fusion15FusionCallbacksIS1K_NS1O_17LinearCombinationISI_fSI_fLNS_15FloatRoundStyleE2EEESH_S1N_JEEENS4_5SM1004TMEM4LOAD26SM100_TMEM_LOAD_32dp32b64xES13_S1D_NS4_39AutoVectorizingCopyWithAssumedAlignmentILi128EEENS4_14SM90_TMA_STOREES1D_S1Z_S1Z_EEEvvEEEEvNT_6ParamsE) ;  /* 0xffffff4402747950 */ /* 0x000fea0003c3ffff */
        .weak           $__internal_2_$__cuda_sm10x_tcgen05_guardrail_trap_unallocated_columns_being_dealloced
        .type           $__internal_2_$__cuda_sm10x_tcgen05_guardrail_trap_unallocated_columns_being_dealloced,@function
        .size           $__internal_2_$__cuda_sm10x_tcgen05_guardrail_trap_unallocated_columns_being_dealloced,(.L_x_167 - $__internal_2_$__cuda_sm10x_tcgen05_guardrail_trap_unallocated_columns_being_dealloced)
$__internal_2_$__cuda_sm10x_tcgen05_guardrail_trap_unallocated_columns_being_dealloced:
[----:B------:R-:W-:Y:S05]  /*ba30*/  BPT.TRAP 0x1 ;  /* 0x000000040000795c */ /* 0x000fea0000300000 */
[----:B------:R-:W-:-:S04]  /*ba40*/  HFMA2 R3, -RZ, RZ, 0, 0 ;  /* 0x00000000ff037431 */ /* 0x000fc800000001ff */
[----:B------:R-:W-:Y:S05]  /*ba50*/  RET.REL.NODEC R2 `(_ZN7cutlass13device_kernelINS_4gemm6kernel13GemmUniversalIN4cute5tupleIJiiiiEEENS1_10collective13CollectiveMmaINS1_35MainloopSm100TmaUmmaWarpSpecializedILi4ELi2ELi2ENS5_IJNS4_1CILi1EEESB_SB_EEEEENS5_IJNSA_ILi128EEENSA_ILi256EEENSA_ILi64EEEEEENS_12float_e4m3_tENS5_IJlSB_lEEESI_SJ_NS4_8TiledMMAINS4_8MMA_AtomIJNS4_10MMA_TraitsINS4_19SM100_MMA_F8F6F4_SSEJSI_SI_fSE_SF_NS4_17integral_constantINS4_4UMMA5MajorELSQ_0EEESR_NSO_INSP_7ScaleInELSS_0EEEST_EEEEEENS4_6LayoutISC_NS5_IJNSA_ILi0EEESX_SX_EEEEENS5_IJNS4_10UnderscoreES10_S10_EEEEENS4_13SM90_TMA_LOADENS4_14ComposedLayoutINS4_7SwizzleILi2ELi4ELi3EEENS4_18smem_ptr_flag_bitsILi8EEENSW_INS5_IJNSA_ILi8EEESG_EEENS5_IJSG_SB_EEEEEEEvNS4_8identityES13_S1D_vS1E_EENS_8epilogue10collective18CollectiveEpilogueINS1G_23Sm100TmaWarpSpecializedILi4ELi2ELi64ELb0ELb0EEEJSH_NS5_IJNSW_ISE_SB_EENSW_ISG_SB_EEEEESI_SJ_SI_SJ_NS1G_6fusion15FusionCallbacksIS1K_NS1O_17LinearCombinationISI_fSI_fLNS_15FloatRoundStyleE2EEESH_S1N_JEEENS4_5SM1004TMEM4LOAD26SM100_TMEM_LOAD_32dp32b64xES13_S1D_NS4_39AutoVectorizingCopyWithAssumedAlignmentILi128EEENS4_14SM90_TMA_STOREES1D_S1Z_S1Z_EEEvvEEEEvNT_6ParamsE) ;  /* 0xffffff4402687950 */ /* 0x000fea0003c3ffff */
.L_x_166:
[----:B------:R-:W-:-:S00]  /*ba60*/  BRA `(.L_x_166) ;  /* 0xfffffffc00fc7947 */ /* 0x000fc0000383ffff */
[----:B------:R-:W-:-:S00]  /*ba70*/  NOP ;  /* 0x0000000000007918 */ /* 0x000fc00000000000 */
        /* <DEDUP_REMOVED lines=8> */
.L_x_167:


//--------------------- .nv.global.init           --------------------------
	.section	.nv.global.init,"aw",@progbits
.nv.global.init:
	.type		$str$27,@object
	.size		$str$27,($str$28 - $str$27)
$str$27:
        /*0000*/ 	.byte	0x28, 0x61, 0x64, 0x64, 0x72, 0x65, 0x73, 0x73, 0x20, 0x26, 0x20, 0x6d, 0x61, 0x73, 0x6b, 0x29
        /*0010*/ 	.byte	0x20, 0x3d, 0x3d, 0x20, 0x30, 0x00
	.type		$str$28,@object
	.size		$str$28,($str$26 - $str$28)
$str$28:
        /*0016*/ 	.byte	0x2f, 0x74, 0x6d, 0x70, 0x2f, 0x63, 0x75, 0x74, 0x6c, 0x61, 0x73, 0x73, 0x5f, 0x73, 0x77, 0x65
        /*0026*/ 	.byte	0x65, 0x70, 0x5f, 0x73, 0x72, 0x63, 0x2f, 0x69, 0x6e, 0x63, 0x6c, 0x75, 0x64, 0x65, 0x2f, 0x63
        /*0036*/ 	.byte	0x75, 0x74, 0x65, 0x2f, 0x70, 0x6f, 0x69, 0x6e, 0x74, 0x65, 0x72, 0x5f, 0x66, 0x6c, 0x61, 0x67
        /*0046*/ 	.byte	0x67, 0x65, 0x64, 0x2e, 0x68, 0x70, 0x70, 0x00
	.type		$str$26,@object
	.size		$str$26,($str$25 - $str$26)
$str$26:
        /*004e*/ 	.byte	0x2f, 0x74, 0x6d, 0x70, 0x2f, 0x63, 0x75, 0x74, 0x6c, 0x61, 0x73, 0x73, 0x5f, 0x73, 0x77, 0x65
        /*005e*/ 	.byte	0x65, 0x70, 0x5f, 0x73, 0x72, 0x63, 0x2f, 0x69, 0x6e, 0x63, 0x6c, 0x75, 0x64, 0x65, 0x2f, 0x63
        /*006e*/ 	.byte	0x75, 0x74, 0x65, 0x2f, 0x61, 0x74, 0x6f, 0x6d, 0x2f, 0x63, 0x6f, 0x70, 0x79, 0x5f, 0x74, 0x72
        /*007e*/ 	.byte	0x61, 0x69, 0x74, 0x73, 0x5f, 0x73, 0x6d, 0x31, 0x30, 0x30, 0x2e, 0x68, 0x70, 0x70, 0x00
	.type		$str$25,@object
	.size		$str$25,(__unnamed_1 - $str$25)
$str$25:
        /*008d*/ 	.byte	0x28, 0x28, 0x75, 0x69, 0x6e, 0x74, 0x33, 0x32, 0x5f, 0x74, 0x28, 0x74, 0x68, 0x72, 0x65, 0x61
        /*009d*/ 	.byte	0x64, 0x49, 0x64, 0x78, 0x2e, 0x78, 0x29, 0x20, 0x2f, 0x20, 0x33, 0x32, 0x29, 0x20, 0x25, 0x20
        /*00ad*/ 	.byte	0x34, 0x29, 0x20, 0x3d, 0x3d, 0x20, 0x28, 0x28, 0x28, 0x74, 0x6d, 0x65, 0x6d, 0x5f, 0x61, 0x64
        /*00bd*/ 	.byte	0x64, 0x72, 0x20, 0x3e, 0x3e, 0x20, 0x31, 0x36, 0x29, 0x20, 0x2f, 0x20, 0x33, 0x32, 0x29, 0x20
        /*00cd*/ 	.byte	0x25, 0x20, 0x34, 0x29, 0x00
	.type		__unnamed_1,@object
	.size		__unnamed_1,(__unnamed_2 - __unnamed_1)
__unnamed_1:
        /*00d2*/ 	.byte	0x61, 0x75, 0x74, 0x6f, 0x20, 0x63, 0x75, 0x74, 0x65, 0x3a, 0x3a, 0x61, 0x73, 0x5f, 0x70, 0x6f
        /* <DEDUP_REMOVED lines=24> */
        /*0262*/ 	.byte	0x43, 0x3c, 0x38, 0x31, 0x39, 0x32, 0x3e, 0x3e, 0x3e, 0x3e, 0x5d, 0x00
	.type		__unnamed_2,@object
	.size		__unnamed_2,(__unnamed_3 - __unnamed_2)
__unnamed_2:
        /* <DEDUP_REMOVED lines=26> */
	.type		__unnamed_3,@object
	.size		__unnamed_3,(.L_3 - __unnamed_3)
__unnamed_3:
        /* <DEDUP_REMOVED lines=42> */
        /*06aa*/ 	.byte	0x3e, 0x3e, 0x3e, 0x3e, 0x5d, 0x00
.L_3:


//--------------------- .nv.shared._ZN7cutlass13device_kernelINS_4gemm6kernel13GemmUniversalIN4cute5tupleIJiiiiEEENS1_10collective13CollectiveMmaINS1_35MainloopSm100TmaUmmaWarpSpecializedILi4ELi2ELi2ENS5_IJNS4_1CILi1EEESB_SB_EEEEENS5_IJNSA_ILi128EEENSA_ILi256EEENSA_ILi64EEEEEENS_12float_e4m3_tENS5_IJlSB_lEEESI_SJ_NS4_8TiledMMAINS4_8MMA_AtomIJNS4_10MMA_TraitsINS4_19SM100_MMA_F8F6F4_SSEJSI_SI_fSE_SF_NS4_17integral_constantINS4_4UMMA5MajorELSQ_0EEESR_NSO_INSP_7ScaleInELSS_0EEEST_EEEEEENS4_6LayoutISC_NS5_IJNSA_ILi0EEESX_SX_EEEEENS5_IJNS4_10UnderscoreES10_S10_EEEEENS4_13SM90_TMA_LOADENS4_14ComposedLayoutINS4_7SwizzleILi2ELi4ELi3EEENS4_18smem_ptr_flag_bitsILi8EEENSW_INS5_IJNSA_ILi8EEESG_EEENS5_IJSG_SB_EEEEEEEvNS4_8identityES13_S1D_vS1E_EENS_8epilogue10collective18CollectiveEpilogueINS1G_23Sm100TmaWarpSpecializedILi4ELi2ELi64ELb0ELb0EEEJSH_NS5_IJNSW_ISE_SB_EENSW_ISG_SB_EEEEESI_SJ_SI_SJ_NS1G_6fusion15FusionCallbacksIS1K_NS1O_17LinearCombinationISI_fSI_fLNS_15FloatRoundStyleE2EEESH_S1N_JEEENS4_5SM1004TMEM4LOAD26SM100_TMEM_LOAD_32dp32b64xES13_S1D_NS4_39AutoVectorizingCopyWithAssumedAlignmentILi128EEENS4_14SM90_TMA_STOREES1D_S1Z_S1Z_EEEvvEEEEvNT_6ParamsE --------------------------
	.section	.nv.shared._ZN7cutlass13device_kernelINS_4gemm6kernel13GemmUniversalIN4cute5tupleIJiiiiEEENS1_10collective13CollectiveMmaINS1_35MainloopSm100TmaUmmaWarpSpecializedILi4ELi2ELi2ENS5_IJNS4_1CILi1EEESB_SB_EEEEENS5_IJNSA_ILi128EEENSA_ILi256EEENSA_ILi64EEEEEENS_12float_e4m3_tENS5_IJlSB_lEEESI_SJ_NS4_8TiledMMAINS4_8MMA_AtomIJNS4_10MMA_TraitsINS4_19SM100_MMA_F8F6F4_SSEJSI_SI_fSE_SF_NS4_17integral_constantINS4_4UMMA5MajorELSQ_0EEESR_NSO_INSP_7ScaleInELSS_0EEEST_EEEEEENS4_6LayoutISC_NS5_IJNSA_ILi0EEESX_SX_EEEEENS5_IJNS4_10UnderscoreES10_S10_EEEEENS4_13SM90_TMA_LOADENS4_14ComposedLayoutINS4_7SwizzleILi2ELi4ELi3EEENS4_18smem_ptr_flag_bitsILi8EEENSW_INS5_IJNSA_ILi8EEESG_EEENS5_IJSG_SB_EEEEEEEvNS4_8identityES13_S1D_vS1E_EENS_8epilogue10collective18CollectiveEpilogueINS1G_23Sm100TmaWarpSpecializedILi4ELi2ELi64ELb0ELb0EEEJSH_NS5_IJNSW_ISE_SB_EENSW_ISG_SB_EEEEESI_SJ_SI_SJ_NS1G_6fusion15FusionCallbacksIS1K_NS1O_17LinearCombinationISI_fSI_fLNS_15FloatRoundStyleE2EEESH_S1N_JEEENS4_5SM1004TMEM4LOAD26SM100_TMEM_LOAD_32dp32b64xES13_S1D_NS4_39AutoVectorizingCopyWithAssumedAlignmentILi128EEENS4_14SM90_TMA_STOREES1D_S1Z_S1Z_EEEvvEEEEvNT_6ParamsE,"aw",@nobits
	.sectionflags	@""
	.align	16
	.zero		1024


//--------------------- .nv.shared.reserved.0     --------------------------
	.section	.nv.shared.reserved.0,"aw",@nobits
	.weak		__nv_reservedSMEM_offset_0_alias
	.size		__nv_reservedSMEM_offset_0_alias, 0, 64
	.other		__nv_reservedSMEM_offset_0_alias,@"STO_CUDA_RESERVED_SHARED STV_DEFAULT"
__nv_reservedSMEM_offset_0_alias:
	.zero		0
.nv.shared.reserved.0:
	.zero		64
	.weak		__nv_reservedSMEM_tcgen05_partition
	.type		__nv_reservedSMEM_tcgen05_partition,@object
	.size		__nv_reservedSMEM_tcgen05_partition,(.L_0 - __nv_reservedSMEM_tcgen05_partition)
__nv_reservedSMEM_tcgen05_partition:
	.zero		32
.L_0:


//--------------------- .nv.global                --------------------------
	.section	.nv.global,"aw",@nobits
.nv.global:
	.type		_ZN40_INTERNAL_7d119280_4_k_cu_b9ba45a9_246314cute1_E,@object
	.size		_ZN40_INTERNAL_7d119280_4_k_cu_b9ba45a9_246314cute1_E,(_ZN40_INTERNAL_7d119280_4_k_cu_b9ba45a9_246314cuda3std3__45__cpo6cbeginE - _ZN40_INTERNAL_7d119280_4_k_cu_b9ba45a9_246314cute1_E)
_ZN40_INTERNAL_7d119280_4_k_cu_b9ba45a9_246314cute1_E:
	.zero		1
	.type		_ZN40_INTERNAL_7d119280_4_k_cu_b9ba45a9_246314cuda3std3__45__cpo6cbeginE,@object
	.size		_ZN40_INTERNAL_7d119280_4_k_cu_b9ba45a9_246314cuda3std3__45__cpo6cbeginE,(_ZN40_INTERNAL_7d119280_4_k_cu_b9ba45a9_246314cuda3std3__48in_placeE - _ZN40_INTERNAL_7d119280_4_k_cu_b9ba45a9_246314cuda3std3__45__cpo6cbeginE)
_ZN40_INTERNAL_7d119280_4_k_cu_b9ba45a9_246314cuda3std3__45__cpo6cbeginE:
	.zero		1
	.type		_ZN40_INTERNAL_7d119280_4_k_cu_b9ba45a9_246314cuda3std3__48in_placeE,@object
	.size		_ZN40_INTERNAL_7d119280_4_k_cu_b9ba45a9_246314cuda3std3__48in_placeE,(_ZN40_INTERNAL_7d119280_4_k_cu_b9ba45a9_246314cuda3std6ranges3__45__cpo9iter_moveE - _ZN40_INTERNAL_7d119280_4_k_cu_b9ba45a9_246314cuda3std3__48in_placeE)
_ZN40_INTERNAL_7d119280_4_k_cu_b9ba45a9_246314cuda3std3__48in_placeE:
	.zero		1
	.type		_ZN40_INTERNAL_7d119280_4_k_cu_b9ba45a9_246314cuda3std6ranges3__45__cpo9iter_moveE,@object
	.size		_ZN40_INTERNAL_7d119280_4_k_cu_b9ba45a9_246314cuda3std6ranges3__45__cpo9iter_moveE,(_ZN40_INTERNAL_7d119280_4_k_cu_b9ba45a9_246314cuda3std3__45__cpo5beginE - _ZN40_INTERNAL_7d119280_4_k_cu_b9ba45a9_246314cuda3std6ranges3__45__cpo9iter_moveE)
_ZN40_INTERNAL_7d119280_4_k_cu_b9ba45a9_246314cuda3std6ranges3__45__cpo9iter_moveE:
	.zero		1
	.type		_ZN40_INTERNAL_7d119280_4_k_cu_b9ba45a9_246314cuda3std3__45__cpo5beginE,@object
	.size		_ZN40_INTERNAL_7d119280_4_k_cu_b9ba45a9_246314cuda3std3__45__cpo5beginE,(_ZN40_INTERNAL_7d119280_4_k_cu_b9ba45a9_246314cuda3std3__442_GLOBAL__N__7d119280_4_k_cu_b9ba45a9_246316ignoreE - _ZN40_INTERNAL_7d119280_4_k_cu_b9ba45a9_246314cuda3std3__45__cpo5beginE)
_ZN40_INTERNAL_7d119280_4_k_cu_b9ba45a9_246314cuda3std3__45__cpo5beginE:
	.zero		1
	.type		_ZN40_INTERNAL_7d119280_4_k_cu_b9ba45a9_246314cuda3std3__442_GLOBAL__N__7d119280_4_k_cu_b9ba45a9_246316ignoreE,@object
	.size		_ZN40_INTERNAL_7d119280_4_k_cu_b9ba45a9_246314cuda3std3__442_GLOBAL__N__7d119280_4_k_cu_b9ba45a9_246316ignoreE,(_ZN40_INTERNAL_7d119280_4_k_cu_b9ba45a9_246314cute7productE - _ZN40_INTERNAL_7d119280_4_k_cu_b9ba45a9_246314cuda3std3__442_GLOBAL__N__7d119280_4_k_cu_b9ba45a9_246316ignoreE)
_ZN40_INTERNAL_7d119280_4_k_cu_b9ba45a9_246314cuda3std3__442_GLOBAL__N__7d119280_4_k_cu_b9ba45a9_246316ignoreE:
	.zero		1
	.type		_ZN40_INTERNAL_7d119280_4_k_cu_b9ba45a9_246314cute7productE,@object
	.size		_ZN40_INTERNAL_7d119280_4_k_cu_b9ba45a9_246314cute7productE,(_ZN40_INTERNAL_7d119280_4_k_cu_b9ba45a9_246314cuda3std3__45__cpo3endE - _ZN40_INTERNAL_7d119280_4_k_cu_b9ba45a9_246314cute7productE)
_ZN40_INTERNAL_7d119280_4_k_cu_b9ba45a9_246314cute7productE:
	.zero		1
	.type		_ZN40_INTERNAL_7d119280_4_k_cu_b9ba45a9_246314cuda3std3__45__cpo3endE,@object
	.size		_ZN40_INTERNAL_7d119280_4_k_cu_b9ba45a9_246314cuda3std3__45__cpo3endE,(_ZN40_INTERNAL_7d119280_4_k_cu_b9ba45a9_246314cuda3std3__419piecewise_constructE - _ZN40_INTERNAL_7d119280_4_k_cu_b9ba45a9_246314cuda3std3__45__cpo3endE)
_ZN40_INTERNAL_7d119280_4_k_cu_b9ba45a9_246314cuda3std3__45__cpo3endE:
	.zero		1
	.type		_ZN40_INTERNAL_7d119280_4_k_cu_b9ba45a9_246314cuda3std3__419piecewise_constructE,@object
	.size		_ZN40_INTERNAL_7d119280_4_k_cu_b9ba45a9_246314cuda3std3__419piecewise_constructE,(_ZN40_INTERNAL_7d119280_4_k_cu_b9ba45a9_246314cuda3std3__45__cpo4cendE - _ZN40_INTERNAL_7d119280_4_k_cu_b9ba45a9_246314cuda3std3__419piecewise_constructE)
_ZN40_INTERNAL_7d119280_4_k_cu_b9ba45a9_246314cuda3std3__419piecewise_constructE:
	.zero		1
	.type		_ZN40_INTERNAL_7d119280_4_k_cu_b9ba45a9_246314cuda3std3__45__cpo4cendE,@object
	.size		_ZN40_INTERNAL_7d119280_4_k_cu_b9ba45a9_246314cuda3std3__45__cpo4cendE,(_ZN40_INTERNAL_7d119280_4_k_cu_b9ba45a9_246314cuda3std6ranges3__45__cpo4swapE - _ZN40_INTERNAL_7d119280_4_k_cu_b9ba45a9_246314cuda3std3__45__cpo4cendE)
_ZN40_INTERNAL_7d119280_4_k_cu_b9ba45a9_246314cuda3std3__45__cpo4cendE:
	.zero		1
	.type		_ZN40_INTERNAL_7d119280_4_k_cu_b9ba45a9_246314cuda3std6ranges3__45__cpo4swapE,@object
	.size		_ZN40_INTERNAL_7d119280_4_k_cu_b9ba45a9_246314cuda3std6ranges3__45__cpo4swapE,(.L_11 - _ZN40_INTERNAL_7d119280_4_k_cu_b9ba45a9_246314cuda3std6ranges3__45__cpo4swapE)
_ZN40_INTERNAL_7d119280_4_k_cu_b9ba45a9_246314cuda3std6ranges3__45__cpo4swapE:
	.zero		1
.L_11:


//--------------------- .nv.constant0._ZN7cutlass13device_kernelINS_4gemm6kernel13GemmUniversalIN4cute5tupleIJiiiiEEENS1_10collective13CollectiveMmaINS1_35MainloopSm100TmaUmmaWarpSpecializedILi4ELi2ELi2ENS5_IJNS4_1CILi1EEESB_SB_EEEEENS5_IJNSA_ILi128EEENSA_ILi256EEENSA_ILi64EEEEEENS_12float_e4m3_tENS5_IJlSB_lEEESI_SJ_NS4_8TiledMMAINS4_8MMA_AtomIJNS4_10MMA_TraitsINS4_19SM100_MMA_F8F6F4_SSEJSI_SI_fSE_SF_NS4_17integral_constantINS4_4UMMA5MajorELSQ_0EEESR_NSO_INSP_7ScaleInELSS_0EEEST_EEEEEENS4_6LayoutISC_NS5_IJNSA_ILi0EEESX_SX_EEEEENS5_IJNS4_10UnderscoreES10_S10_EEEEENS4_13SM90_TMA_LOADENS4_14ComposedLayoutINS4_7SwizzleILi2ELi4ELi3EEENS4_18smem_ptr_flag_bitsILi8EEENSW_INS5_IJNSA_ILi8EEESG_EEENS5_IJSG_SB_EEEEEEEvNS4_8identityES13_S1D_vS1E_EENS_8epilogue10collective18CollectiveEpilogueINS1G_23Sm100TmaWarpSpecializedILi4ELi2ELi64ELb0ELb0EEEJSH_NS5_IJNSW_ISE_SB_EENSW_ISG_SB_EEEEESI_SJ_SI_SJ_NS1G_6fusion15FusionCallbacksIS1K_NS1O_17LinearCombinationISI_fSI_fLNS_15FloatRoundStyleE2EEESH_S1N_JEEENS4_5SM1004TMEM4LOAD26SM100_TMEM_LOAD_32dp32b64xES13_S1D_NS4_39AutoVectorizingCopyWithAssumedAlignmentILi128EEENS4_14SM90_TMA_STOREES1D_S1Z_S1Z_EEEvvEEEEvNT_6ParamsE --------------------------
	.section	.nv.constant0._ZN7cutlass13device_kernelINS_4gemm6kernel13GemmUniversalIN4cute5tupleIJiiiiEEENS1_10collective13CollectiveMmaINS1_35MainloopSm100TmaUmmaWarpSpecializedILi4ELi2ELi2ENS5_IJNS4_1CILi1EEESB_SB_EEEEENS5_IJNSA_ILi128EEENSA_ILi256EEENSA_ILi64EEEEEENS_12float_e4m3_tENS5_IJlSB_lEEESI_SJ_NS4_8TiledMMAINS4_8MMA_AtomIJNS4_10MMA_TraitsINS4_19SM100_MMA_F8F6F4_SSEJSI_SI_fSE_SF_NS4_17integral_constantINS4_4UMMA5MajorELSQ_0EEESR_NSO_INSP_7ScaleInELSS_0EEEST_EEEEEENS4_6LayoutISC_NS5_IJNSA_ILi0EEESX_SX_EEEEENS5_IJNS4_10UnderscoreES10_S10_EEEEENS4_13SM90_TMA_LOADENS4_14ComposedLayoutINS4_7SwizzleILi2ELi4ELi3EEENS4_18smem_ptr_flag_bitsILi8EEENSW_INS5_IJNSA_ILi8EEESG_EEENS5_IJSG_SB_EEEEEEEvNS4_8identityES13_S1D_vS1E_EENS_8epilogue10collective18CollectiveEpilogueINS1G_23Sm100TmaWarpSpecializedILi4ELi2ELi64ELb0ELb0EEEJSH_NS5_IJNSW_ISE_SB_EENSW_ISG_SB_EEEEESI_SJ_SI_SJ_NS1G_6fusion15FusionCallbacksIS1K_NS1O_17LinearCombinationISI_fSI_fLNS_15FloatRoundStyleE2EEESH_S1N_JEEENS4_5SM1004TMEM4LOAD26SM100_TMEM_LOAD_32dp32b64xES13_S1D_NS4_39AutoVectorizingCopyWithAssumedAlignmentILi128EEENS4_14SM90_TMA_STOREES1D_S1Z_S1Z_EEEvvEEEEvNT_6ParamsE,"a",@progbits
	.sectionflags	@""
	.align	4
.nv.constant0._ZN7cutlass13device_kernelINS_4gemm6kernel13GemmUniversalIN4cute5tupleIJiiiiEEENS1_10collective13CollectiveMmaINS1_35MainloopSm100TmaUmmaWarpSpecializedILi4ELi2ELi2ENS5_IJNS4_1CILi1EEESB_SB_EEEEENS5_IJNSA_ILi128EEENSA_ILi256EEENSA_ILi64EEEEEENS_12float_e4m3_tENS5_IJlSB_lEEESI_SJ_NS4_8TiledMMAINS4_8MMA_AtomIJNS4_10MMA_TraitsINS4_19SM100_MMA_F8F6F4_SSEJSI_SI_fSE_SF_NS4_17integral_constantINS4_4UMMA5MajorELSQ_0EEESR_NSO_INSP_7ScaleInELSS_0EEEST_EEEEEENS4_6LayoutISC_NS5_IJNSA_ILi0EEESX_SX_EEEEENS5_IJNS4_10UnderscoreES10_S10_EEEEENS4_13SM90_TMA_LOADENS4_14ComposedLayoutINS4_7SwizzleILi2ELi4ELi3EEENS4_18smem_ptr_flag_bitsILi8EEENSW_INS5_IJNSA_ILi8EEESG_EEENS5_IJSG_SB_EEEEEEEvNS4_8identityES13_S1D_vS1E_EENS_8epilogue10collective18CollectiveEpilogueINS1G_23Sm100TmaWarpSpecializedILi4ELi2ELi64ELb0ELb0EEEJSH_NS5_IJNSW_ISE_SB_EENSW_ISG_SB_EEEEESI_SJ_SI_SJ_NS1G_6fusion15FusionCallbacksIS1K_NS1O_17LinearCombinationISI_fSI_fLNS_15FloatRoundStyleE2EEESH_S1N_JEEENS4_5SM1004TMEM4LOAD26SM100_TMEM_LOAD_32dp32b64xES13_S1D_NS4_39AutoVectorizingCopyWithAssumedAlignmentILi128EEENS4_14SM90_TMA_STOREES1D_S1Z_S1Z_EEEvvEEEEvNT_6ParamsE:
	.zero		2944


//--------------------- SYMBOLS --------------------------

	.type		.nv.reservedSmem.offset0,@object
	.size		.nv.reservedSmem.offset0,0x4
	.type		.nv.reservedSmem.cap,@object
	.size		.nv.reservedSmem.cap,0x4
	.type		__assertfail,@function
